def matmul_kernel(
    a_ptr,
    b_ptr,
    c_ptr,
    M,
    N,
    K,
    stride_am,
    stride_ak,
    stride_bk,
    stride_bn,
    stride_cm,
    stride_cn,
    BLOCK_M: tl.constexpr,
    BLOCK_N: tl.constexpr,
    BLOCK_K: tl.constexpr,
    GROUP_M: tl.constexpr,
):
    pid = tl.program_id(axis=0)
    num_pid_m = tl.cdiv(M, BLOCK_M)
    num_pid_n = tl.cdiv(N, BLOCK_N)
    num_pid_in_group = GROUP_M * num_pid_n
    group_id = pid // num_pid_in_group
    first_pid_m = group_id * GROUP_M
    group_size_m = min(num_pid_m - first_pid_m, GROUP_M)
    pid_m = first_pid_m + ((pid % num_pid_in_group) % group_size_m)
    pid_n = (pid % num_pid_in_group) // group_size_m

    offs_am = (pid_m * BLOCK_M + tl.arange(0, BLOCK_M)) % M
    offs_bn = (pid_n * BLOCK_N + tl.arange(0, BLOCK_N)) % N
    offs_k = tl.arange(0, BLOCK_K)
    a_ptrs = a_ptr + offs_am[:, None] * stride_am + offs_k[None, :] * stride_ak
    b_ptrs = b_ptr + offs_k[:, None] * stride_bk + offs_bn[None, :] * stride_bn

    acc = tl.zeros((BLOCK_M, BLOCK_N), dtype=tl.float32)
    for kk in range(0, tl.cdiv(K, BLOCK_K)):
        a = tl.load(a_ptrs, mask=offs_k[None, :] < K - kk * BLOCK_K, other=0.0)
        b = tl.load(b_ptrs, mask=offs_k[:, None] < K - kk * BLOCK_K, other=0.0)
        acc = tl.dot(a, b, acc)
        a_ptrs += BLOCK_K * stride_ak
        b_ptrs += BLOCK_K * stride_bk

    c = acc.to(c_ptr.dtype.element_ty)
    offs_cm = pid_m * BLOCK_M + tl.arange(0, BLOCK_M)
    offs_cn = pid_n * BLOCK_N + tl.arange(0, BLOCK_N)
    c_ptrs = c_ptr + offs_cm[:, None] * stride_cm + offs_cn[None, :] * stride_cn
    mask = (offs_cm[:, None] < M) & (offs_cn[None, :] < N)
    tl.store(c_ptrs, c, mask=mask)

# config = {"BLOCK_K": 32, "BLOCK_M": 128, "BLOCK_N": 128, "GROUP_M": 8, "arch": "sm_100", "dtype": "fp32", "num_ctas": 1, "num_stages": 3, "num_warps": 16}
# arch = sm_100


// ===== COMPILED SASS (sm_100a) =====

	.target	sm_100a

	.elftype	@"ET_EXEC"


//--------------------- .note.nv.tkinfo           --------------------------
	.section	.note.nv.tkinfo,"",@"SHT_NOTE"
	.sectionflags	@"SHF_NOTE_NV_TKINFO"
	.tkinfo
        /*0018*/ 	.word	0x00000081
        /*0030*/ 	.string	""
        /*0030*/ 	.string	"ptxas-blackwell"
        /*0030*/ 	.string	"Cuda compilation tools, release 12.9, V12.9.86"
        /*0030*/ 	.string	"Build cuda_12.9.r12.9/compiler.36037853_0"
        /*0030*/ 	.string	"-v  -suppress-debug-info  -lineinfo  -arch sm_100a "



//--------------------- .note.nv.cuver            --------------------------
	.section	.note.nv.cuver,"",@"SHT_NOTE"
	.sectionflags	@"SHF_NOTE_NV_CUVER"
        /*0018*/ 	.short	0x0001
        /*001a*/ 	.short	0x0064
        /*001c*/ 	.short	0x0001
        /*001e*/ 	.short	0x0000
        /*0020*/ 	.short	0x0001
        /*0022*/ 	.short	0x0000


//--------------------- .nv.info                  --------------------------
	.section	.nv.info,"",@"SHT_CUDA_INFO"
	.align	4


	//----- nvinfo : EIATTR_REGCOUNT
	.align		4
        /*0000*/ 	.byte	0x04, 0x2f
        /*0002*/ 	.short	(.L_1 - .L_0)
	.align		4
.L_0:
        /*0004*/ 	.word	index@(matmul_kernel)
        /*0008*/ 	.word	0x0000007c


	//----- nvinfo : EIATTR_FRAME_SIZE
	.align		4
.L_1:
        /*000c*/ 	.byte	0x04, 0x11
        /*000e*/ 	.short	(.L_3 - .L_2)
	.align		4
.L_2:
        /*0010*/ 	.word	index@(matmul_kernel)
        /*0014*/ 	.word	0x00000000


	//----- nvinfo : EIATTR_MIN_STACK_SIZE
	.align		4
.L_3:
        /*0018*/ 	.byte	0x04, 0x12
        /*001a*/ 	.short	(.L_5 - .L_4)
	.align		4
.L_4:
        /*001c*/ 	.word	index@(matmul_kernel)
        /*0020*/ 	.word	0x00000000
.L_5:


//--------------------- .nv.info.matmul_kernel    --------------------------
	.section	.nv.info.matmul_kernel,"",@"SHT_CUDA_INFO"
	.sectionflags	@""
	.align	4


	//----- nvinfo : EIATTR_CUDA_API_VERSION
	.align		4
        /*0000*/ 	.byte	0x04, 0x37
        /*0002*/ 	.short	(.L_7 - .L_6)
.L_6:
        /*0004*/ 	.word	0x00000081


	//----- nvinfo : EIATTR_KPARAM_INFO
	.align		4
.L_7:
        /*0008*/ 	.byte	0x04, 0x17
        /*000a*/ 	.short	(.L_9 - .L_8)
.L_8:
        /*000c*/ 	.word	0x00000000
        /*0010*/ 	.short	0x000d
        /*0012*/ 	.short	0x0048
        /*0014*/ 	.byte	0x00, 0xf4, 0x21, 0x00


	//----- nvinfo : EIATTR_KPARAM_INFO
	.align		4
.L_9:
        /*0018*/ 	.byte	0x04, 0x17
        /*001a*/ 	.short	(.L_11 - .L_10)
.L_10:
        /*001c*/ 	.word	0x00000000
        /*0020*/ 	.short	0x000c
        /*0022*/ 	.short	0x0040
        /*0024*/ 	.byte	0x00, 0xf4, 0x21, 0x00


	//----- nvinfo : EIATTR_KPARAM_INFO
	.align		4
.L_11:
        /*0028*/ 	.byte	0x04, 0x17
        /*002a*/ 	.short	(.L_13 - .L_12)
.L_12:
        /*002c*/ 	.word	0x00000000
        /*0030*/ 	.short	0x000b
        /*0032*/ 	.short	0x0038
        /*0034*/ 	.byte	0x00, 0xf0, 0x11, 0x00


	//----- nvinfo : EIATTR_KPARAM_INFO
	.align		4
.L_13:
        /*0038*/ 	.byte	0x04, 0x17
        /*003a*/ 	.short	(.L_15 - .L_14)
.L_14:
        /*003c*/ 	.word	0x00000000
        /*0040*/ 	.short	0x000a
        /*0042*/ 	.short	0x0034
        /*0044*/ 	.byte	0x00, 0xf0, 0x11, 0x00


	//----- nvinfo : EIATTR_KPARAM_INFO
	.align		4
.L_15:
        /*0048*/ 	.byte	0x04, 0x17
        /*004a*/ 	.short	(.L_17 - .L_16)
.L_16:
        /*004c*/ 	.word	0x00000000
        /*0050*/ 	.short	0x0009
        /*0052*/ 	.short	0x0030
        /*0054*/ 	.byte	0x00, 0xf0, 0x11, 0x00


	//----- nvinfo : EIATTR_KPARAM_INFO
	.align		4
.L_17:
        /*0058*/ 	.byte	0x04, 0x17
        /*005a*/ 	.short	(.L_19 - .L_18)
.L_18:
        /*005c*/ 	.word	0x00000000
        /*0060*/ 	.short	0x0008
        /*0062*/ 	.short	0x002c
        /*0064*/ 	.byte	0x00, 0xf0, 0x11, 0x00


	//----- nvinfo : EIATTR_KPARAM_INFO
	.align		4
.L_19:
        /*0068*/ 	.byte	0x04, 0x17
        /*006a*/ 	.short	(.L_21 - .L_20)
.L_20:
        /*006c*/ 	.word	0x00000000
        /*0070*/ 	.short	0x0007
        /*0072*/ 	.short	0x0028
        /*0074*/ 	.byte	0x00, 0xf0, 0x11, 0x00


	//----- nvinfo : EIATTR_KPARAM_INFO
	.align		4
.L_21:
        /*0078*/ 	.byte	0x04, 0x17
        /*007a*/ 	.short	(.L_23 - .L_22)
.L_22:
        /*007c*/ 	.word	0x00000000
        /*0080*/ 	.short	0x0006
        /*0082*/ 	.short	0x0024
        /*0084*/ 	.byte	0x00, 0xf0, 0x11, 0x00


	//----- nvinfo : EIATTR_KPARAM_INFO
	.align		4
.L_23:
        /*0088*/ 	.byte	0x04, 0x17
        /*008a*/ 	.short	(.L_25 - .L_24)
.L_24:
        /*008c*/ 	.word	0x00000000
        /*0090*/ 	.short	0x0005
        /*0092*/ 	.short	0x0020
        /*0094*/ 	.byte	0x00, 0xf0, 0x11, 0x00


	//----- nvinfo : EIATTR_KPARAM_INFO
	.align		4
.L_25:
        /*0098*/ 	.byte	0x04, 0x17
        /*009a*/ 	.short	(.L_27 - .L_26)
.L_26:
        /*009c*/ 	.word	0x00000000
        /*00a0*/ 	.short	0x0004
        /*00a2*/ 	.short	0x001c
        /*00a4*/ 	.byte	0x00, 0xf0, 0x11, 0x00


	//----- nvinfo : EIATTR_KPARAM_INFO
	.align		4
.L_27:
        /*00a8*/ 	.byte	0x04, 0x17
        /*00aa*/ 	.short	(.L_29 - .L_28)
.L_28:
        /*00ac*/ 	.word	0x00000000
        /*00b0*/ 	.short	0x0003
        /*00b2*/ 	.short	0x0018
        /*00b4*/ 	.byte	0x00, 0xf0, 0x11, 0x00


	//----- nvinfo : EIATTR_KPARAM_INFO
	.align		4
.L_29:
        /*00b8*/ 	.byte	0x04, 0x17
        /*00ba*/ 	.short	(.L_31 - .L_30)
.L_30:
        /*00bc*/ 	.word	0x00000000
        /*00c0*/ 	.short	0x0002
        /*00c2*/ 	.short	0x0010
        /*00c4*/ 	.byte	0x00, 0xf4, 0x21, 0x00


	//----- nvinfo : EIATTR_KPARAM_INFO
	.align		4
.L_31:
        /*00c8*/ 	.byte	0x04, 0x17
        /*00ca*/ 	.short	(.L_33 - .L_32)
.L_32:
        /*00cc*/ 	.word	0x00000000
        /*00d0*/ 	.short	0x0001
        /*00d2*/ 	.short	0x0008
        /*00d4*/ 	.byte	0x00, 0xf4, 0x21, 0x00


	//----- nvinfo : EIATTR_KPARAM_INFO
	.align		4
.L_33:
        /*00d8*/ 	.byte	0x04, 0x17
        /*00da*/ 	.short	(.L_35 - .L_34)
.L_34:
        /*00dc*/ 	.word	0x00000000
        /*00e0*/ 	.short	0x0000
        /*00e2*/ 	.short	0x0000
        /*00e4*/ 	.byte	0x00, 0xf4, 0x21, 0x00


	//----- nvinfo : EIATTR_SPARSE_MMA_MASK
	.align		4
.L_35:
        /*00e8*/ 	.byte	0x03, 0x50
        /*00ea*/ 	.short	0x0000


	//----- nvinfo : EIATTR_MAXREG_COUNT
	.align		4
        /*00ec*/ 	.byte	0x03, 0x1b
        /*00ee*/ 	.short	0x0080


	//----- nvinfo : EIATTR_NUM_BARRIERS
	.align		4
        /*00f0*/ 	.byte	0x02, 0x4c
        /*00f2*/ 	.byte	0x01
	.zero		1


	//----- nvinfo : EIATTR_VRC_CTA_INIT_COUNT
	.align		4
        /*00f4*/ 	.byte	0x02, 0x4a
	.zero		1
	.zero		1


	//----- nvinfo : EIATTR_EXIT_INSTR_OFFSETS
	.align		4
        /*00f8*/ 	.byte	0x04, 0x1c
        /*00fa*/ 	.short	(.L_37 - .L_36)


	//   ....[0]....
.L_36:
        /*00fc*/ 	.word	0x00004180


	//   ....[1]....
        /*0100*/ 	.word	0x000041a0


	//----- nvinfo : EIATTR_REQNTID
	.align		4
.L_37:
        /*0104*/ 	.byte	0x04, 0x10
        /*0106*/ 	.short	(.L_39 - .L_38)
.L_38:
        /*0108*/ 	.word	0x00000200
        /*010c*/ 	.word	0x00000001
        /*0110*/ 	.word	0x00000001


	//----- nvinfo : EIATTR_CBANK_PARAM_SIZE
	.align		4
.L_39:
        /*0114*/ 	.byte	0x03, 0x19
        /*0116*/ 	.short	0x0050


	//----- nvinfo : EIATTR_PARAM_CBANK
	.align		4
        /*0118*/ 	.byte	0x04, 0x0a
        /*011a*/ 	.short	(.L_41 - .L_40)
	.align		4
.L_40:
        /*011c*/ 	.word	index@(.nv.constant0.matmul_kernel)
        /*0120*/ 	.short	0x0380
        /*0122*/ 	.short	0x0050


	//----- nvinfo : EIATTR_SW_WAR
	.align		4
.L_41:
        /*0124*/ 	.byte	0x04, 0x36
        /*0126*/ 	.short	(.L_43 - .L_42)
.L_42:
        /*0128*/ 	.word	0x00000008
.L_43:


//--------------------- .nv.compat                --------------------------
	.section	.nv.compat,"",@"SHT_CUDA_COMPAT_INFO"
	.align	4
        /*0000*/ 	.byte	0x02, 0x02, 0x01, 0x00, 0x02, 0x05, 0x05, 0x00, 0x02, 0x03, 0x00, 0x00, 0x02, 0x06, 0x01, 0x00


//--------------------- .nv.callgraph             --------------------------
	.section	.nv.callgraph,"",@"SHT_CUDA_CALLGRAPH"
	.align	4
	.sectionentsize	8
	.align		4
        /*0000*/ 	.word	0x00000000
	.align		4
        /*0004*/ 	.word	0xffffffff
	.align		4
        /*0008*/ 	.word	0x00000000
	.align		4
        /*000c*/ 	.word	0xfffffffe
	.align		4
        /*0010*/ 	.word	0x00000000
	.align		4
        /*0014*/ 	.word	0xfffffffd
	.align		4
        /*0018*/ 	.word	0x00000000
	.align		4
        /*001c*/ 	.word	0xfffffffc


//--------------------- .text.matmul_kernel       --------------------------
	.section	.text.matmul_kernel,"ax",@progbits
	.align	128
        .global         matmul_kernel
        .type           matmul_kernel,@function
        .size           matmul_kernel,(.L_x_4 - matmul_kernel)
        .other          matmul_kernel,@"STO_CUDA_ENTRY STV_DEFAULT"
matmul_kernel:
.text.matmul_kernel:
[----:B------:R-:W1:Y:S08]  /*0000*/  LDC R1, c[0x0][0x37c] ;  /* 0x0000df00ff017b82 */ /* 0x000e700000000800 */
[----:B------:R-:W2:Y:S01]  /*0010*/  LDC.64 R10, c[0x0][0x398] ;  /* 0x0000e600ff0a7b82 */ /* 0x000ea20000000a00 */
[----:B------:R-:W3:Y:S01]  /*0020*/  S2R R5, SR_CTAID.X ;  /* 0x0000000000057919 */ /* 0x000ee20000002500 */
[----:B------:R-:W4:Y:S01]  /*0030*/  LDCU.128 UR12, c[0x0][0x3a0] ;  /* 0x00007400ff0c77ac */ /* 0x000f220008000c00 */
[----:B------:R-:W5:Y:S01]  /*0040*/  S2R R97, SR_TID.X ;  /* 0x0000000000617919 */ /* 0x000f620000002100 */
[----:B------:R-:W1:Y:S04]  /*0050*/  LDCU.128 UR20, c[0x0][0x380] ;  /* 0x00007000ff1477ac */ /* 0x000e680008000c00 */
[----:B------:R-:W1:Y:S01]  /*0060*/  S2UR UR8, SR_CgaCtaId ;  /* 0x00000000000879c3 */ /* 0x000e620000008800 */
[----:B------:R-:W1:Y:S01]  /*0070*/  LDCU UR6, c[0x0][0x3b0] ;  /* 0x00007600ff0677ac */ /* 0x000e620008000800 */
[----:B------:R-:W1:Y:S01]  /*0080*/  LDCU.64 UR16, c[0x0][0x358] ;  /* 0x00006b00ff1077ac */ /* 0x000e620008000a00 */
[----:B----4-:R-:W-:-:S02]  /*0090*/  UIADD3 UR5, UPT, UPT, UR12, 0x1f, URZ ;  /* 0x0000001f0c057890 */ /* 0x010fc4000fffe0ff */
[----:B------:R-:W-:Y:S01]  /*00a0*/  UIADD3 UR7, UPT, UPT, UR12, -0x20, URZ ;  /* 0xffffffe00c077890 */ /* 0x000fe2000fffe0ff */
[----:B--2---:R-:W-:Y:S01]  /*00b0*/  VIADD R0, R11, 0x7f ;  /* 0x0000007f0b007836 */ /* 0x004fe20000000000 */
[----:B------:R-:W-:Y:S01]  /*00c0*/  IABS R18, R11 ;  /* 0x0000000b00127213 */ /* 0x000fe20000000000 */
[----:B------:R-:W-:Y:S01]  /*00d0*/  UISETP.GT.AND UP1, UPT, UR5, 0x3f, UPT ;  /* 0x0000003f0500788c */ /* 0x000fe2000bf24270 */
[----:B------:R-:W-:Y:S01]  /*00e0*/  IABS R17, R10 ;  /* 0x0000000a00117213 */ /* 0x000fe20000000000 */
[----:B------:R-:W-:Y:S01]  /*00f0*/  UISETP.GT.AND UP0, UPT, UR5, 0x1f, UPT ;  /* 0x0000001f0500788c */ /* 0x000fe2000bf04270 */
[----:B------:R-:W-:-:S03]  /*0100*/  SHF.R.S32.HI R3, RZ, 0x1f, R0 ;  /* 0x0000001fff037819 */ /* 0x000fc60000011400 */
[----:B------:R-:W-:Y:S01]  /*0110*/  USEL UR4, URZ, 0x4, !UP0 ;  /* 0x00000004ff047887 */ /* 0x000fe2000c000000 */
[----:B------:R-:W-:Y:S02]  /*0120*/  LEA.HI R3, R3, R0, RZ, 0x7 ;  /* 0x0000000003037211 */ /* 0x000fe400078f38ff */
[----:B---3--:R-:W-:Y:S02]  /*0130*/  IABS R8, R5 ;  /* 0x0000000500087213 */ /* 0x008fe40000000000 */
[----:B------:R-:W-:Y:S01]  /*0140*/  SHF.R.S32.HI R3, RZ, 0x7, R3 ;  /* 0x00000007ff037819 */ /* 0x000fe20000011403 */
[----:B------:R-:W-:Y:S01]  /*0150*/  IMAD.U32 R56, RZ, RZ, UR4 ;  /* 0x00000004ff387e24 */ /* 0x000fe2000f8e00ff */
[C---:B-----5:R-:W-:Y:S01]  /*0160*/  LOP3.LUT R104, R97.reuse, 0x1f, RZ, 0xc0, !PT ;  /* 0x0000001f61687812 */ /* 0x060fe200078ec0ff */
[----:B------:R-:W-:Y:S01]  /*0170*/  UMOV UR4, 0x400 ;  /* 0x0000040000047882 */ /* 0x000fe20000000000 */
[----:B------:R-:W-:Y:S01]  /*0180*/  LOP3.LUT R36, R97, 0x180, RZ, 0xc0, !PT ;  /* 0x0000018061247812 */ /* 0x000fe200078ec0ff */
[----:B------:R-:W-:Y:S01]  /*0190*/  IMAD.SHL.U32 R4, R3, 0x8, RZ ;  /* 0x0000000803047824 */ /* 0x000fe200078e00ff */
[C---:B------:R-:W-:Y:S01]  /*01a0*/  ISETP.GE.AND P3, PT, R104.reuse, UR7, PT ;  /* 0x0000000768007c0c */ /* 0x040fe2000bf66270 */
[----:B------:R-:W-:Y:S01]  /*01b0*/  IMAD R37, R104, UR15, RZ ;  /* 0x0000000f68257c24 */ /* 0x000fe2000f8e02ff */
[----:B------:R-:W-:Y:S01]  /*01c0*/  SHF.R.U32.HI R103, RZ, 0x2, R36 ;  /* 0x00000002ff677819 */ /* 0x000fe20000011624 */
[----:B-1----:R-:W-:Y:S01]  /*01d0*/  ULEA UR8, UR8, UR4, 0x18 ;  /* 0x0000000408087291 */ /* 0x002fe2000f8ec0ff */
[-C--:B------:R-:W-:Y:S01]  /*01e0*/  IABS R7, R4.reuse ;  /* 0x0000000400077213 */ /* 0x080fe20000000000 */
[----:B------:R-:W-:Y:S01]  /*01f0*/  IMAD.SHL.U32 R105, R37, 0x4, RZ ;  /* 0x0000000425697824 */ /* 0x000fe200078e00ff */
[----:B------:R-:W-:-:S02]  /*0200*/  IABS R12, R4 ;  /* 0x00000004000c7213 */ /* 0x000fc40000000000 */
[----:B------:R-:W1:Y:S01]  /*0210*/  I2F.RP R0, R7 ;  /* 0x0000000700007306 */ /* 0x000e620000209400 */
[----:B------:R-:W-:-:S04]  /*0220*/  SHF.R.U32.HI R121, RZ, 0x7, R97 ;  /* 0x00000007ff797819 */ /* 0x000fc80000011661 */
[----:B------:R-:W-:-:S04]  /*0230*/  SGXT.U32 R121, R121, 0x2 ;  /* 0x000000027979781a */ /* 0x000fc80000000000 */
[C---:B------:R-:W-:Y:S01]  /*0240*/  LOP3.LUT R119, R121.reuse, 0x4, RZ, 0xfc, !PT ;  /* 0x0000000479777812 */ /* 0x040fe200078efcff */
[C---:B------:R-:W-:Y:S01]  /*0250*/  IMAD R77, R121.reuse, UR14, RZ ;  /* 0x0000000e794d7c24 */ /* 0x040fe2000f8e02ff */
[C---:B------:R-:W-:Y:S02]  /*0260*/  LOP3.LUT R117, R121.reuse, 0x8, RZ, 0xfc, !PT ;  /* 0x0000000879757812 */ /* 0x040fe400078efcff */
[----:B------:R-:W-:Y:S01]  /*0270*/  LOP3.LUT R115, R121, 0xc, RZ, 0xfc, !PT ;  /* 0x0000000c79737812 */ /* 0x000fe200078efcff */
[----:B------:R-:W-:Y:S01]  /*0280*/  IMAD.SHL.U32 R120, R77, 0x4, RZ ;  /* 0x000000044d787824 */ /* 0x000fe200078e00ff */
[----:B-1----:R-:W1:Y:S01]  /*0290*/  MUFU.RCP R0, R0 ;  /* 0x0000000000007308 */ /* 0x002e620000001000 */
[C---:B------:R-:W-:Y:S02]  /*02a0*/  LOP3.LUT R113, R121.reuse, 0x10, RZ, 0xfc, !PT ;  /* 0x0000001079717812 */ /* 0x040fe400078efcff */
[C---:B------:R-:W-:Y:S02]  /*02b0*/  LOP3.LUT R111, R121.reuse, 0x14, RZ, 0xfc, !PT ;  /* 0x00000014796f7812 */ /* 0x040fe400078efcff */
[----:B------:R-:W-:-:S02]  /*02c0*/  LOP3.LUT R109, R121, 0x18, RZ, 0xfc, !PT ;  /* 0x00000018796d7812 */ /* 0x000fc400078efcff */
[----:B------:R-:W-:Y:S01]  /*02d0*/  LOP3.LUT R107, R121, 0x1c, RZ, 0xfc, !PT ;  /* 0x0000001c796b7812 */ /* 0x000fe200078efcff */
[----:B-1----:R-:W-:Y:S02]  /*02e0*/  VIADD R2, R0, 0xffffffe ;  /* 0x0ffffffe00027836 */ /* 0x002fe40000000000 */
[----:B------:R-:W-:Y:S02]  /*02f0*/  IMAD.MOV R0, RZ, RZ, -R12 ;  /* 0x000000ffff007224 */ /* 0x000fe400078e0a0c */
[----:B------:R1:W2:Y:S02]  /*0300*/  F2I.FTZ.U32.TRUNC.NTZ R3, R2 ;  /* 0x0000000200037305 */ /* 0x0002a4000021f000 */
[----:B-1----:R-:W-:Y:S02]  /*0310*/  IMAD.MOV.U32 R2, RZ, RZ, RZ ;  /* 0x000000ffff027224 */ /* 0x002fe400078e00ff */
[----:B--2---:R-:W-:-:S04]  /*0320*/  IMAD.MOV R6, RZ, RZ, -R3 ;  /* 0x000000ffff067224 */ /* 0x004fc800078e0a03 */
[----:B------:R-:W-:Y:S02]  /*0330*/  IMAD R9, R6, R7, RZ ;  /* 0x0000000706097224 */ /* 0x000fe400078e02ff */
[----:B------:R-:W-:Y:S02]  /*0340*/  IMAD.MOV.U32 R6, RZ, RZ, R8 ;  /* 0x000000ffff067224 */ /* 0x000fe400078e0008 */
[----:B------:R-:W-:-:S06]  /*0350*/  IMAD.HI.U32 R3, R3, R9, R2 ;  /* 0x0000000903037227 */ /* 0x000fcc00078e0002 */
[----:B------:R-:W-:-:S04]  /*0360*/  IMAD.HI.U32 R3, R3, R6, RZ ;  /* 0x0000000603037227 */ /* 0x000fc800078e00ff */
[----:B------:R-:W-:-:S05]  /*0370*/  IMAD R0, R3, R0, R6 ;  /* 0x0000000003007224 */ /* 0x000fca00078e0206 */
[----:B------:R-:W-:-:S13]  /*0380*/  ISETP.GT.U32.AND P1, PT, R7, R0, PT ;  /* 0x000000000700720c */ /* 0x000fda0003f24070 */
[----:B------:R-:W-:Y:S02]  /*0390*/  @!P1 IMAD.IADD R0, R0, 0x1, -R7 ;  /* 0x0000000100009824 */ /* 0x000fe400078e0a07 */
[----:B------:R-:W-:Y:S01]  /*03a0*/  @!P1 VIADD R3, R3, 0x1 ;  /* 0x0000000103039836 */ /* 0x000fe20000000000 */
[----:B------:R-:W-:Y:S02]  /*03b0*/  ISETP.NE.AND P1, PT, R4, RZ, PT ;  /* 0x000000ff0400720c */ /* 0x000fe40003f25270 */
[----:B------:R-:W-:Y:S02]  /*03c0*/  ISETP.GE.U32.AND P0, PT, R0, R7, PT ;  /* 0x000000070000720c */ /* 0x000fe40003f06070 */
[----:B------:R-:W-:-:S04]  /*03d0*/  LOP3.LUT R0, R5, R4, RZ, 0x3c, !PT ;  /* 0x0000000405007212 */ /* 0x000fc800078e3cff */
[----:B------:R-:W-:Y:S01]  /*03e0*/  ISETP.GE.AND P2, PT, R0, RZ, PT ;  /* 0x000000ff0000720c */ /* 0x000fe20003f46270 */
[----:B------:R-:W-:-:S06]  /*03f0*/  VIADD R0, R10, 0x7f ;  /* 0x0000007f0a007836 */ /* 0x000fcc0000000000 */
[----:B------:R-:W-:-:S04]  /*0400*/  @P0 VIADD R3, R3, 0x1 ;  /* 0x0000000103030836 */ /* 0x000fc80000000000 */
[----:B------:R-:W-:Y:S01]  /*0410*/  IMAD.MOV.U32 R2, RZ, RZ, R3 ;  /* 0x000000ffff027224 */ /* 0x000fe200078e0003 */
[----:B------:R-:W-:-:S03]  /*0420*/  SHF.R.S32.HI R3, RZ, 0x1f, R0 ;  /* 0x0000001fff037819 */ /* 0x000fc60000011400 */
[----:B------:R-:W-:Y:S01]  /*0430*/  @!P2 IMAD.MOV R2, RZ, RZ, -R2 ;  /* 0x000000ffff02a224 */ /* 0x000fe200078e0a02 */
[----:B------:R-:W-:Y:S02]  /*0440*/  @!P1 LOP3.LUT R2, RZ, R4, RZ, 0x33, !PT ;  /* 0x00000004ff029212 */ /* 0x000fe400078e33ff */
[----:B------:R-:W-:-:S03]  /*0450*/  LEA.HI R3, R3, R0, RZ, 0x7 ;  /* 0x0000000003037211 */ /* 0x000fc600078f38ff */
[----:B------:R-:W-:Y:S02]  /*0460*/  IMAD.SHL.U32 R12, R2, 0x8, RZ ;  /* 0x00000008020c7824 */ /* 0x000fe400078e00ff */
[----:B------:R-:W-:-:S03]  /*0470*/  IMAD.MOV R2, RZ, RZ, -R2 ;  /* 0x000000ffff027224 */ /* 0x000fc600078e0a02 */
[----:B------:R-:W-:Y:S01]  /*0480*/  LEA.HI.SX32 R3, R3, -R12, 0x19 ;  /* 0x8000000c03037211 */ /* 0x000fe200078fcaff */
[----:B------:R-:W-:Y:S02]  /*0490*/  IMAD R14, R4, R2, R5 ;  /* 0x00000002040e7224 */ /* 0x000fe400078e0205 */
[----:B------:R-:W-:Y:S01]  /*04a0*/  IMAD.MOV.U32 R2, RZ, RZ, RZ ;  /* 0x000000ffff027224 */ /* 0x000fe200078e00ff */
[----:B------:R-:W-:Y:S02]  /*04b0*/  VIMNMX R13, PT, PT, R3, 0x8, PT ;  /* 0x00000008030d7848 */ /* 0x000fe40003fe0100 */
[----:B------:R-:W-:Y:S02]  /*04c0*/  IABS R4, R14 ;  /* 0x0000000e00047213 */ /* 0x000fe40000000000 */
[----:B------:R-:W-:-:S04]  /*04d0*/  IABS R7, R13 ;  /* 0x0000000d00077213 */ /* 0x000fc80000000000 */
[----:B------:R-:W1:Y:S08]  /*04e0*/  I2F.RP R0, R7 ;  /* 0x0000000700007306 */ /* 0x000e700000209400 */
[----:B-1----:R-:W1:Y:S02]  /*04f0*/  MUFU.RCP R0, R0 ;  /* 0x0000000000007308 */ /* 0x002e640000001000 */
[----:B-1----:R-:W-:Y:S01]  /*0500*/  VIADD R3, R0, 0xffffffe ;  /* 0x0ffffffe00037836 */ /* 0x002fe20000000000 */
[----:B------:R-:W-:-:S05]  /*0510*/  IABS R0, R13 ;  /* 0x0000000d00007213 */ /* 0x000fca0000000000 */
[----:B------:R-:W1:Y:S01]  /*0520*/  F2I.FTZ.U32.TRUNC.NTZ R3, R3 ;  /* 0x0000000300037305 */ /* 0x000e62000021f000 */
[----:B------:R-:W-:Y:S02]  /*0530*/  IMAD.MOV R0, RZ, RZ, -R0 ;  /* 0x000000ffff007224 */ /* 0x000fe400078e0a00 */
[----:B-1----:R-:W-:-:S04]  /*0540*/  IMAD.MOV R6, RZ, RZ, -R3 ;  /* 0x000000ffff067224 */ /* 0x002fc800078e0a03 */
[----:B------:R-:W-:Y:S02]  /*0550*/  IMAD R5, R6, R7, RZ ;  /* 0x0000000706057224 */ /* 0x000fe400078e02ff */
[----:B------:R-:W-:Y:S02]  /*0560*/  IMAD.SHL.U32 R6, R97, 0x4, RZ ;  /* 0x0000000461067824 */ /* 0x000fe400078e00ff */
[----:B------:R-:W-:Y:S02]  /*0570*/  IMAD.HI.U32 R2, R3, R5, R2 ;  /* 0x0000000503027227 */ /* 0x000fe400078e0002 */
[----:B------:R-:W1:Y:S01]  /*0580*/  I2F.RP R5, R18 ;  /* 0x0000001200057306 */ /* 0x000e620000209400 */
[----:B------:R-:W-:Y:S01]  /*0590*/  LOP3.LUT R102, R6, 0x7fc, RZ, 0xc0, !PT ;  /* 0x000007fc06667812 */ /* 0x000fe200078ec0ff */
[----:B------:R-:W-:Y:S01]  /*05a0*/  IMAD.MOV.U32 R3, RZ, RZ, R4 ;  /* 0x000000ffff037224 */ /* 0x000fe200078e0004 */
[----:B------:R-:W-:-:S03]  /*05b0*/  LOP3.LUT R103, R103, 0x7fc, R6, 0x78, !PT ;  /* 0x000007fc67677812 */ /* 0x000fc600078e7806 */
[----:B------:R-:W-:Y:S02]  /*05c0*/  IMAD.HI.U32 R2, R2, R3, RZ ;  /* 0x0000000302027227 */ /* 0x000fe400078e00ff */
[----:B------:R-:W2:Y:S02]  /*05d0*/  I2F.RP R4, R17 ;  /* 0x0000001100047306 */ /* 0x000ea40000209400 */
[----:B------:R-:W-:Y:S01]  /*05e0*/  IMAD R0, R2, R0, R3 ;  /* 0x0000000002007224 */ /* 0x000fe200078e0203 */
[----:B------:R-:W-:Y:S01]  /*05f0*/  LOP3.LUT R3, R14, R13, RZ, 0x3c, !PT ;  /* 0x0000000d0e037212 */ /* 0x000fe200078e3cff */
[----:B------:R-:W-:-:S03]  /*0600*/  VIADD R55, R103, UR8 ;  /* 0x0000000867377c36 */ /* 0x000fc60008000000 */
[----:B------:R-:W-:Y:S01]  /*0610*/  ISETP.GT.U32.AND P1, PT, R7, R0, PT ;  /* 0x000000000700720c */ /* 0x000fe20003f24070 */
[----:B-1----:R-:W1:Y:S01]  /*0620*/  MUFU.RCP R5, R5 ;  /* 0x0000000500057308 */ /* 0x002e620000001000 */
[----:B------:R-:W-:-:S07]  /*0630*/  ISETP.GE.AND P2, PT, R3, RZ, PT ;  /* 0x000000ff0300720c */ /* 0x000fce0003f46270 */
[----:B--2---:R-:W2:Y:S04]  /*0640*/  MUFU.RCP R4, R4 ;  /* 0x0000000400047308 */ /* 0x004ea80000001000 */
[----:B------:R-:W-:Y:S02]  /*0650*/  @!P1 IMAD.IADD R0, R0, 0x1, -R7 ;  /* 0x0000000100009824 */ /* 0x000fe400078e0a07 */
[----:B------:R-:W-:Y:S01]  /*0660*/  @!P1 VIADD R2, R2, 0x1 ;  /* 0x0000000102029836 */ /* 0x000fe20000000000 */
[----:B------:R-:W-:Y:S02]  /*0670*/  ISETP.NE.AND P1, PT, R13, RZ, PT ;  /* 0x000000ff0d00720c */ /* 0x000fe40003f25270 */
[----:B------:R-:W-:Y:S01]  /*0680*/  ISETP.GE.U32.AND P0, PT, R0, R7, PT ;  /* 0x000000070000720c */ /* 0x000fe20003f06070 */
[----:B-1----:R-:W-:Y:S01]  /*0690*/  VIADD R0, R5, 0xffffffe ;  /* 0x0ffffffe05007836 */ /* 0x002fe20000000000 */
[----:B------:R-:W-:-:S03]  /*06a0*/  SHF.R.U32.HI R7, RZ, 0x1, R97 ;  /* 0x00000001ff077819 */ /* 0x000fc60000011661 */
[----:B------:R1:W3:Y:S01]  /*06b0*/  F2I.FTZ.U32.TRUNC.NTZ R5, R0 ;  /* 0x0000000000057305 */ /* 0x0002e2000021f000 */
[----:B------:R-:W-:Y:S01]  /*06c0*/  LOP3.LUT R102, R102, 0x70, R7, 0x78, !PT ;  /* 0x0000007066667812 */ /* 0x000fe200078e7807 */
[----:B--2---:R-:W-:Y:S01]  /*06d0*/  VIADD R4, R4, 0xffffffe ;  /* 0x0ffffffe04047836 */ /* 0x004fe20000000000 */
[----:B------:R-:W-:-:S05]  /*06e0*/  SHF.R.U32.HI R7, RZ, 0x5, R97 ;  /* 0x00000005ff077819 */ /* 0x000fca0000011661 */
[----:B------:R2:W4:Y:S01]  /*06f0*/  F2I.FTZ.U32.TRUNC.NTZ R3, R4 ;  /* 0x0000000400037305 */ /* 0x000522000021f000 */
[----:B------:R-:W-:Y:S01]  /*0700*/  @P0 VIADD R2, R2, 0x1 ;  /* 0x0000000102020836 */ /* 0x000fe20000000000 */
[----:B------:R-:W-:Y:S02]  /*0710*/  PLOP3.LUT P0, PT, PT, PT, UP1, 0x80, 0x8 ;  /* 0x000000000008781c */ /* 0x000fe40003f0f018 */
[----:B-1----:R-:W-:Y:S01]  /*0720*/  SEL R0, RZ, 0x4, P3 ;  /* 0x00000004ff007807 */ /* 0x002fe20001800000 */
[----:B------:R-:W-:Y:S01]  /*0730*/  @!P2 IMAD.MOV R2, RZ, RZ, -R2 ;  /* 0x000000ffff02a224 */ /* 0x000fe200078e0a02 */
[----:B------:R-:W-:Y:S01]  /*0740*/  @!P1 LOP3.LUT R2, RZ, R13, RZ, 0x33, !PT ;  /* 0x0000000dff029212 */ /* 0x000fe200078e33ff */
[----:B---3--:R-:W-:Y:S01]  /*0750*/  IMAD.MOV R9, RZ, RZ, -R5 ;  /* 0x000000ffff097224 */ /* 0x008fe200078e0a05 */
[----:B------:R-:W-:Y:S01]  /*0760*/  SEL R0, R0, RZ, P0 ;  /* 0x000000ff00007207 */ /* 0x000fe20000000000 */
[----:B--2---:R-:W-:Y:S01]  /*0770*/  IMAD.MOV.U32 R4, RZ, RZ, RZ ;  /* 0x000000ffff047224 */ /* 0x004fe200078e00ff */
[----:B------:R-:W-:Y:S01]  /*0780*/  SGXT.U32 R7, R7, 0x4 ;  /* 0x000000040707781a */ /* 0x000fe20000000000 */
[----:B------:R-:W-:Y:S01]  /*0790*/  IMAD R9, R9, R18, RZ ;  /* 0x0000001209097224 */ /* 0x000fe200078e02ff */
[----:B------:R-:W-:Y:S01]  /*07a0*/  ISETP.NE.U32.AND P0, PT, R0, RZ, PT ;  /* 0x000000ff0000720c */ /* 0x000fe20003f05070 */
[----:B------:R-:W-:-:S02]  /*07b0*/  IMAD.SHL.U32 R0, R2, 0x80, RZ ;  /* 0x0000008002007824 */ /* 0x000fc400078e00ff */
[----:B------:R-:W-:Y:S02]  /*07c0*/  IMAD.MOV R2, RZ, RZ, -R2 ;  /* 0x000000ffff027224 */ /* 0x000fe400078e0a02 */
[----:B----4-:R-:W-:Y:S01]  /*07d0*/  IMAD.MOV R16, RZ, RZ, -R3 ;  /* 0x000000ffff107224 */ /* 0x010fe200078e0a03 */
[----:B------:R-:W-:Y:S01]  /*07e0*/  LOP3.LUT R7, R0, R7, RZ, 0xfc, !PT ;  /* 0x0000000700077212 */ /* 0x000fe200078efcff */
[----:B------:R-:W-:Y:S01]  /*07f0*/  IMAD.HI.U32 R8, R5, R9, R4 ;  /* 0x0000000905087227 */ /* 0x000fe200078e0004 */
[----:B------:R-:W-:Y:S02]  /*0800*/  LEA.HI R6, R97, R0, RZ, 0x1b ;  /* 0x0000000061067211 */ /* 0x000fe400078fd8ff */
[----:B------:R-:W-:Y:S01]  /*0810*/  IABS R9, R7 ;  /* 0x0000000700097213 */ /* 0x000fe20000000000 */
[----:B------:R-:W-:Y:S01]  /*0820*/  IMAD R4, R13, R2, R14 ;  /* 0x000000020d047224 */ /* 0x000fe200078e020e */
[C---:B------:R-:W-:Y:S01]  /*0830*/  LOP3.LUT R24, R7.reuse, 0x20, RZ, 0xfc, !PT ;  /* 0x0000002007187812 */ /* 0x040fe200078efcff */
[----:B------:R-:W-:Y:S01]  /*0840*/  IMAD R5, R16, R17, RZ ;  /* 0x0000001110057224 */ /* 0x000fe200078e02ff */
[----:B------:R-:W-:Y:S01]  /*0850*/  LOP3.LUT R26, R7, 0x40, RZ, 0xfc, !PT ;  /* 0x00000040071a7812 */ /* 0x000fe200078efcff */
[----:B------:R-:W-:Y:S01]  /*0860*/  IMAD.MOV.U32 R2, RZ, RZ, RZ ;  /* 0x000000ffff027224 */ /* 0x000fe200078e00ff */
[----:B------:R-:W-:Y:S01]  /*0870*/  IABS R15, R24 ;  /* 0x00000018000f7213 */ /* 0x000fe20000000000 */
[----:B------:R-:W-:Y:S01]  /*0880*/  VIADD R22, R6, 0x10 ;  /* 0x0000001006167836 */ /* 0x000fe20000000000 */
[----:B------:R-:W-:Y:S01]  /*0890*/  IABS R16, R26 ;  /* 0x0000001a00107213 */ /* 0x000fe20000000000 */
[----:B------:R-:W-:Y:S01]  /*08a0*/  IMAD.HI.U32 R5, R3, R5, R2 ;  /* 0x0000000503057227 */ /* 0x000fe200078e0002 */
[----:B------:R-:W-:-:S02]  /*08b0*/  LOP3.LUT R2, R97, 0x7f, RZ, 0xc0, !PT ;  /* 0x0000007f61027812 */ /* 0x000fc400078ec0ff */
[----:B------:R-:W-:Y:S01]  /*08c0*/  IABS R13, R22 ;  /* 0x00000016000d7213 */ /* 0x000fe20000000000 */
[----:B------:R-:W-:Y:S01]  /*08d0*/  IMAD.IADD R3, R12, 0x1, R4 ;  /* 0x000000010c037824 */ /* 0x000fe200078e0204 */
[----:B------:R-:W-:Y:S01]  /*08e0*/  LOP3.LUT R28, R7, 0x60, RZ, 0xfc, !PT ;  /* 0x00000060071c7812 */ /* 0x000fe200078efcff */
[----:B------:R-:W-:-:S04]  /*08f0*/  IMAD.HI.U32 R4, R8, R9, RZ ;  /* 0x0000000908047227 */ /* 0x000fc800078e00ff */
[----:B------:R-:W-:Y:S02]  /*0900*/  IMAD.MOV R4, RZ, RZ, -R4 ;  /* 0x000000ffff047224 */ /* 0x000fe400078e0a04 */
[----:B------:R-:W-:Y:S02]  /*0910*/  VIADD R25, R6, 0x30 ;  /* 0x0000003006197836 */ /* 0x000fe40000000000 */
[----:B------:R-:W-:Y:S02]  /*0920*/  IMAD R3, R3, 0x80, R2 ;  /* 0x0000008003037824 */ /* 0x000fe400078e0202 */
[----:B------:R-:W-:Y:S01]  /*0930*/  IMAD.HI.U32 R2, R8, R13, RZ ;  /* 0x0000000d08027227 */ /* 0x000fe200078e00ff */
[----:B------:R-:W-:-:S03]  /*0940*/  IABS R19, R25 ;  /* 0x0000001900137213 */ /* 0x000fc60000000000 */
[----:B------:R-:W-:Y:S02]  /*0950*/  IMAD R4, R18, R4, R9 ;  /* 0x0000000412047224 */ /* 0x000fe400078e0209 */
[----:B------:R-:W-:-:S03]  /*0960*/  IMAD.HI.U32 R9, R8, R15, RZ ;  /* 0x0000000f08097227 */ /* 0x000fc600078e00ff */
[----:B------:R-:W-:Y:S01]  /*0970*/  ISETP.GT.U32.AND P3, PT, R18, R4, PT ;  /* 0x000000041200720c */ /* 0x000fe20003f64070 */
[----:B------:R-:W-:Y:S02]  /*0980*/  IMAD.MOV R12, RZ, RZ, -R2 ;  /* 0x000000ffff0c7224 */ /* 0x000fe400078e0a02 */
[----:B------:R-:W-:Y:S02]  /*0990*/  IMAD.MOV R14, RZ, RZ, -R9 ;  /* 0x000000ffff0e7224 */ /* 0x000fe400078e0a09 */
[----:B------:R-:W-:Y:S02]  /*09a0*/  VIADD R27, R6, 0x50 ;  /* 0x00000050061b7836 */ /* 0x000fe40000000000 */
[----:B------:R-:W-:-:S03]  /*09b0*/  IMAD.HI.U32 R2, R8, R19, RZ ;  /* 0x0000001308027227 */ /* 0x000fc600078e00ff */
[----:B------:R-:W-:Y:S01]  /*09c0*/  IABS R21, R27 ;  /* 0x0000001b00157213 */ /* 0x000fe20000000000 */
[C---:B------:R-:W-:Y:S02]  /*09d0*/  IMAD R9, R18.reuse, R12, R13 ;  /* 0x0000000c12097224 */ /* 0x040fe400078e020d */
[C---:B------:R-:W-:Y:S02]  /*09e0*/  IMAD R12, R18.reuse, R14, R15 ;  /* 0x0000000e120c7224 */ /* 0x040fe400078e020f */
[----:B------:R-:W-:Y:S01]  /*09f0*/  IMAD.MOV.U32 R15, RZ, RZ, R16 ;  /* 0x000000ffff0f7224 */ /* 0x000fe200078e0010 */
[C---:B------:R-:W-:Y:S01]  /*0a00*/  ISETP.GT.U32.AND P2, PT, R18.reuse, R9, PT ;  /* 0x000000091200720c */ /* 0x040fe20003f44070 */
[----:B------:R-:W-:Y:S01]  /*0a10*/  IMAD.MOV R13, RZ, RZ, -R2 ;  /* 0x000000ffff0d7224 */ /* 0x000fe200078e0a02 */
[----:B------:R-:W-:Y:S01]  /*0a20*/  ISETP.GT.U32.AND P5, PT, R18, R12, PT ;  /* 0x0000000c1200720c */ /* 0x000fe20003fa4070 */
[----:B------:R-:W-:Y:S01]  /*0a30*/  IMAD.HI.U32 R2, R8, R15, RZ ;  /* 0x0000000f08027227 */ /* 0x000fe200078e00ff */
[----:B------:R-:W-:-:S03]  /*0a40*/  IABS R16, R3 ;  /* 0x0000000300107213 */ /* 0x000fc60000000000 */
[----:B------:R-:W-:Y:S02]  /*0a50*/  VIADD R20, R6, 0x70 ;  /* 0x0000007006147836 */ /* 0x000fe40000000000 */
[----:B------:R-:W-:Y:S01]  /*0a60*/  IMAD R6, R18, R13, R19 ;  /* 0x0000000d12067224 */ /* 0x000fe200078e0213 */
[----:B------:R-:W-:Y:S01]  /*0a70*/  IABS R19, R28 ;  /* 0x0000001c00137213 */ /* 0x000fe20000000000 */
[----:B------:R-:W-:Y:S01]  /*0a80*/  IMAD.HI.U32 R13, R8, R21, RZ ;  /* 0x00000015080d7227 */ /* 0x000fe200078e00ff */
[----:B------:R-:W-:Y:S02]  /*0a90*/  IABS R23, R20 ;  /* 0x0000001400177213 */ /* 0x000fe40000000000 */
[----:B------:R-:W-:Y:S01]  /*0aa0*/  ISETP.GT.U32.AND P4, PT, R18, R6, PT ;  /* 0x000000061200720c */ /* 0x000fe20003f84070 */
[----:B------:R-:W-:Y:S02]  /*0ab0*/  IMAD.MOV R2, RZ, RZ, -R2 ;  /* 0x000000ffff027224 */ /* 0x000fe400078e0a02 */
[----:B------:R-:W-:-:S02]  /*0ac0*/  IMAD.MOV R14, RZ, RZ, -R13 ;  /* 0x000000ffff0e7224 */ /* 0x000fc400078e0a0d */
[C---:B------:R-:W-:Y:S02]  /*0ad0*/  IMAD R13, R18.reuse, R2, R15 ;  /* 0x00000002120d7224 */ /* 0x040fe400078e020f */
[----:B------:R-:W-:Y:S02]  /*0ae0*/  IMAD R14, R18, R14, R21 ;  /* 0x0000000e120e7224 */ /* 0x000fe400078e0215 */
[--C-:B------:R-:W-:Y:S01]  /*0af0*/  @!P5 IMAD.IADD R12, R12, 0x1, -R18.reuse ;  /* 0x000000010c0cd824 */ /* 0x100fe200078e0a12 */
[----:B------:R-:W-:Y:S01]  /*0b00*/  ISETP.GT.U32.AND P1, PT, R18, R13, PT ;  /* 0x0000000d1200720c */ /* 0x000fe20003f24070 */
[----:B------:R-:W-:Y:S01]  /*0b10*/  IMAD.HI.U32 R2, R8, R19, RZ ;  /* 0x0000001308027227 */ /* 0x000fe200078e00ff */
[----:B------:R-:W-:Y:S02]  /*0b20*/  ISETP.GT.U32.AND P6, PT, R18, R14, PT ;  /* 0x0000000e1200720c */ /* 0x000fe40003fc4070 */
[----:B------:R-:W-:Y:S01]  /*0b30*/  ISETP.GE.AND P5, PT, R22, RZ, PT ;  /* 0x000000ff1600720c */ /* 0x000fe20003fa6270 */
[----:B------:R-:W-:Y:S01]  /*0b40*/  @!P4 IMAD.IADD R6, R6, 0x1, -R18 ;  /* 0x000000010606c824 */ /* 0x000fe200078e0a12 */
[----:B------:R-:W-:Y:S01]  /*0b50*/  ISETP.GT.U32.AND P4, PT, R18, R12, PT ;  /* 0x0000000c1200720c */ /* 0x000fe20003f84070 */
[----:B------:R-:W-:-:S04]  /*0b60*/  IMAD.HI.U32 R5, R5, R16, RZ ;  /* 0x0000001005057227 */ /* 0x000fc800078e00ff */
[----:B------:R-:W-:Y:S02]  /*0b70*/  IMAD.MOV R15, RZ, RZ, -R2 ;  /* 0x000000ffff0f7224 */ /* 0x000fe400078e0a02 */
[--C-:B------:R-:W-:Y:S01]  /*0b80*/  @!P1 IMAD.IADD R13, R13, 0x1, -R18.reuse ;  /* 0x000000010d0d9824 */ /* 0x100fe200078e0a12 */
[----:B------:R-:W-:Y:S01]  /*0b90*/  ISETP.GT.U32.AND P1, PT, R18, R6, PT ;  /* 0x000000061200720c */ /* 0x000fe20003f24070 */
[--C-:B------:R-:W-:Y:S02]  /*0ba0*/  @!P6 IMAD.IADD R14, R14, 0x1, -R18.reuse ;  /* 0x000000010e0ee824 */ /* 0x100fe400078e0a12 */
[----:B------:R-:W-:Y:S01]  /*0bb0*/  @!P3 IMAD.IADD R4, R4, 0x1, -R18 ;  /* 0x000000010404b824 */ /* 0x000fe200078e0a12 */
[C---:B------:R-:W-:Y:S01]  /*0bc0*/  ISETP.GT.U32.AND P6, PT, R18.reuse, R13, PT ;  /* 0x0000000d1200720c */ /* 0x040fe20003fc4070 */
[----:B------:R-:W-:Y:S01]  /*0bd0*/  IMAD.MOV R2, RZ, RZ, -R5 ;  /* 0x000000ffff027224 */ /* 0x000fe200078e0a05 */
[C---:B------:R-:W-:Y:S01]  /*0be0*/  ISETP.GT.U32.AND P3, PT, R18.reuse, R14, PT ;  /* 0x0000000e1200720c */ /* 0x040fe20003f64070 */
[----:B------:R-:W-:-:S02]  /*0bf0*/  IMAD R5, R18, R15, R19 ;  /* 0x0000000f12057224 */ /* 0x000fc400078e0213 */
[----:B------:R-:W-:Y:S02]  /*0c00*/  @!P2 IMAD.IADD R9, R9, 0x1, -R18 ;  /* 0x000000010909a824 */ /* 0x000fe400078e0a12 */
[----:B------:R-:W-:Y:S02]  /*0c10*/  IMAD R2, R17, R2, R16 ;  /* 0x0000000211027224 */ /* 0x000fe400078e0210 */
[----:B------:R-:W-:Y:S01]  /*0c20*/  IMAD.HI.U32 R8, R8, R23, RZ ;  /* 0x0000001708087227 */ /* 0x000fe200078e00ff */
[----:B------:R-:W-:-:S03]  /*0c30*/  ISETP.GT.U32.AND P2, PT, R18, R9, PT ;  /* 0x000000091200720c */ /* 0x000fc60003f44070 */
[--C-:B------:R-:W-:Y:S01]  /*0c40*/  @!P4 IMAD.IADD R12, R12, 0x1, -R18.reuse ;  /* 0x000000010c0cc824 */ /* 0x100fe200078e0a12 */
[----:B------:R-:W-:Y:S01]  /*0c50*/  ISETP.GT.U32.AND P4, PT, R18, R5, PT ;  /* 0x000000051200720c */ /* 0x000fe20003f84070 */
[----:B------:R-:W-:Y:S01]  /*0c60*/  @!P6 IMAD.IADD R13, R13, 0x1, -R18 ;  /* 0x000000010d0de824 */ /* 0x000fe200078e0a12 */
[----:B------:R-:W-:Y:S01]  /*0c70*/  ISETP.GT.U32.AND P6, PT, R17, R2, PT ;  /* 0x000000021100720c */ /* 0x000fe20003fc4070 */
[----:B------:R-:W-:Y:S02]  /*0c80*/  IMAD.MOV R8, RZ, RZ, -R8 ;  /* 0x000000ffff087224 */ /* 0x000fe400078e0a08 */
[--C-:B------:R-:W-:Y:S01]  /*0c90*/  @!P3 IMAD.IADD R14, R14, 0x1, -R18.reuse ;  /* 0x000000010e0eb824 */ /* 0x100fe200078e0a12 */
[----:B------:R-:W-:Y:S01]  /*0ca0*/  ISETP.GE.AND P3, PT, R24, RZ, PT ;  /* 0x000000ff1800720c */ /* 0x000fe20003f66270 */
[----:B------:R-:W-:Y:S02]  /*0cb0*/  IMAD R15, R18, R8, R23 ;  /* 0x00000008120f7224 */ /* 0x000fe400078e0217 */
[----:B------:R-:W-:-:S02]  /*0cc0*/  @!P1 IMAD.IADD R6, R6, 0x1, -R18 ;  /* 0x0000000106069824 */ /* 0x000fc400078e0a12 */
[--C-:B------:R-:W-:Y:S01]  /*0cd0*/  @!P2 IMAD.IADD R9, R9, 0x1, -R18.reuse ;  /* 0x000000010909a824 */ /* 0x100fe200078e0a12 */
[----:B------:R-:W-:Y:S01]  /*0ce0*/  ISETP.GT.U32.AND P1, PT, R18, R15, PT ;  /* 0x0000000f1200720c */ /* 0x000fe20003f24070 */
[----:B------:R-:W-:Y:S01]  /*0cf0*/  @!P4 IMAD.IADD R5, R5, 0x1, -R18 ;  /* 0x000000010505c824 */ /* 0x000fe200078e0a12 */
[----:B------:R-:W-:Y:S01]  /*0d00*/  ISETP.GE.AND P4, PT, R121, UR12, PT ;  /* 0x0000000c79007c0c */ /* 0x000fe2000bf86270 */
[----:B------:R-:W-:Y:S01]  /*0d10*/  @!P6 IMAD.IADD R2, R2, 0x1, -R17 ;  /* 0x000000010202e824 */ /* 0x000fe200078e0a11 */
[----:B------:R-:W-:Y:S01]  /*0d20*/  ISETP.GT.U32.AND P2, PT, R18, R4, PT ;  /* 0x000000041200720c */ /* 0x000fe20003f44070 */
[----:B------:R-:W-:Y:S01]  /*0d30*/  @!P5 IMAD.MOV R9, RZ, RZ, -R9 ;  /* 0x000000ffff09d224 */ /* 0x000fe200078e0a09 */
[----:B------:R-:W-:Y:S01]  /*0d40*/  SEL R8, R56, RZ, !P4 ;  /* 0x000000ff38087207 */ /* 0x000fe20006000000 */
[----:B------:R-:W-:Y:S01]  /*0d50*/  @!P3 IMAD.MOV R12, RZ, RZ, -R12 ;  /* 0x000000ffff0cb224 */ /* 0x000fe200078e0a0c */
[----:B------:R-:W-:Y:S02]  /*0d60*/  ISETP.GE.AND P4, PT, R7, RZ, PT ;  /* 0x000000ff0700720c */ /* 0x000fe40003f86270 */
[----:B------:R-:W-:-:S02]  /*0d70*/  ISETP.GT.U32.AND P3, PT, R17, R2, PT ;  /* 0x000000021100720c */ /* 0x000fc40003f64070 */
[----:B------:R-:W-:Y:S01]  /*0d80*/  ISETP.GE.AND P6, PT, R119, UR12, PT ;  /* 0x0000000c77007c0c */ /* 0x000fe2000bfc6270 */
[--C-:B------:R-:W-:Y:S01]  /*0d90*/  @!P1 IMAD.IADD R15, R15, 0x1, -R18.reuse ;  /* 0x000000010f0f9824 */ /* 0x100fe200078e0a12 */
[----:B------:R-:W-:Y:S02]  /*0da0*/  ISETP.GT.U32.AND P5, PT, R18, R5, PT ;  /* 0x000000051200720c */ /* 0x000fe40003fa4070 */
[----:B------:R-:W-:Y:S01]  /*0db0*/  SEL R7, R56, RZ, !P6 ;  /* 0x000000ff38077207 */ /* 0x000fe20007000000 */
[----:B------:R-:W-:Y:S01]  /*0dc0*/  @!P2 IMAD.IADD R4, R4, 0x1, -R18 ;  /* 0x000000010404a824 */ /* 0x000fe200078e0a12 */
[----:B------:R-:W-:Y:S02]  /*0dd0*/  ISETP.GT.U32.AND P6, PT, R18, R15, PT ;  /* 0x0000000f1200720c */ /* 0x000fe40003fc4070 */
[----:B------:R-:W-:Y:S01]  /*0de0*/  ISETP.GE.AND P2, PT, R25, RZ, PT ;  /* 0x000000ff1900720c */ /* 0x000fe20003f46270 */
[----:B------:R-:W-:Y:S01]  /*0df0*/  @!P4 IMAD.MOV R4, RZ, RZ, -R4 ;  /* 0x000000ffff04c224 */ /* 0x000fe200078e0a04 */
[----:B------:R-:W-:Y:S01]  /*0e00*/  ISETP.GE.AND P4, PT, R27, RZ, PT ;  /* 0x000000ff1b00720c */ /* 0x000fe20003f86270 */
[----:B------:R-:W-:Y:S01]  /*0e10*/  @!P3 IMAD.IADD R2, R2, 0x1, -R17 ;  /* 0x000000010202b824 */ /* 0x000fe200078e0a11 */
[----:B------:R-:W-:-:S02]  /*0e20*/  ISETP.GE.AND P3, PT, R20, RZ, PT ;  /* 0x000000ff1400720c */ /* 0x000fc40003f66270 */
[----:B------:R-:W-:Y:S01]  /*0e30*/  ISETP.GE.AND P1, PT, R26, RZ, PT ;  /* 0x000000ff1a00720c */ /* 0x000fe20003f26270 */
[----:B------:R-:W-:Y:S01]  /*0e40*/  @!P5 IMAD.IADD R5, R5, 0x1, -R18 ;  /* 0x000000010505d824 */ /* 0x000fe200078e0a12 */
[----:B------:R-:W-:-:S03]  /*0e50*/  ISETP.GE.AND P5, PT, R28, RZ, PT ;  /* 0x000000ff1c00720c */ /* 0x000fc60003fa6270 */
[----:B------:R-:W-:Y:S01]  /*0e60*/  @!P6 IMAD.IADD R15, R15, 0x1, -R18 ;  /* 0x000000010f0fe824 */ /* 0x000fe200078e0a12 */
[----:B------:R-:W-:Y:S01]  /*0e70*/  ISETP.GE.AND P6, PT, R117, UR12, PT ;  /* 0x0000000c75007c0c */ /* 0x000fe2000bfc6270 */
[----:B------:R-:W-:Y:S01]  /*0e80*/  @!P2 IMAD.MOV R6, RZ, RZ, -R6 ;  /* 0x000000ffff06a224 */ /* 0x000fe200078e0a06 */
[----:B------:R-:W-:Y:S01]  /*0e90*/  ISETP.NE.U32.AND P2, PT, R7, RZ, PT ;  /* 0x000000ff0700720c */ /* 0x000fe20003f45070 */
[----:B------:R-:W-:Y:S01]  /*0ea0*/  @!P4 IMAD.MOV R14, RZ, RZ, -R14 ;  /* 0x000000ffff0ec224 */ /* 0x000fe200078e0a0e */
[----:B------:R-:W-:Y:S01]  /*0eb0*/  ISETP.GE.AND P4, PT, R3, RZ, PT ;  /* 0x000000ff0300720c */ /* 0x000fe20003f86270 */
[----:B------:R-:W-:Y:S01]  /*0ec0*/  @!P3 IMAD.MOV R15, RZ, RZ, -R15 ;  /* 0x000000ffff0fb224 */ /* 0x000fe200078e0a0f */
[----:B------:R-:W-:Y:S01]  /*0ed0*/  ISETP.NE.AND P3, PT, R10, RZ, PT ;  /* 0x000000ff0a00720c */ /* 0x000fe20003f65270 */
[----:B------:R-:W-:Y:S01]  /*0ee0*/  @!P1 IMAD.MOV R13, RZ, RZ, -R13 ;  /* 0x000000ffff0d9224 */ /* 0x000fe200078e0a0d */
[----:B------:R-:W-:Y:S02]  /*0ef0*/  SEL R7, R56, RZ, !P6 ;  /* 0x000000ff38077207 */ /* 0x000fe40007000000 */
[----:B------:R-:W-:-:S02]  /*0f00*/  ISETP.GE.AND P6, PT, R115, UR12, PT ;  /* 0x0000000c73007c0c */ /* 0x000fc4000bfc6270 */
[----:B------:R-:W-:Y:S01]  /*0f10*/  ISETP.NE.U32.AND P1, PT, R8, RZ, PT ;  /* 0x000000ff0800720c */ /* 0x000fe20003f25070 */
[----:B------:R-:W-:Y:S01]  /*0f20*/  IMAD.MOV.U32 R8, RZ, RZ, R5 ;  /* 0x000000ffff087224 */ /* 0x000fe200078e0005 */
[----:B------:R-:W-:Y:S02]  /*0f30*/  SEL R5, R56, RZ, !P6 ;  /* 0x000000ff38057207 */ /* 0x000fe40007000000 */
[----:B------:R-:W-:Y:S01]  /*0f40*/  ISETP.NE.U32.AND P6, PT, R7, RZ, PT ;  /* 0x000000ff0700720c */ /* 0x000fe20003fc5070 */
[----:B------:R-:W-:Y:S01]  /*0f50*/  @!P4 IMAD.MOV R2, RZ, RZ, -R2 ;  /* 0x000000ffff02c224 */ /* 0x000fe200078e0a02 */
[----:B------:R-:W-:Y:S01]  /*0f60*/  ISETP.NE.AND P4, PT, R11, RZ, PT ;  /* 0x000000ff0b00720c */ /* 0x000fe20003f85270 */
[----:B------:R-:W-:Y:S01]  /*0f70*/  IMAD.U32 R7, RZ, RZ, UR14 ;  /* 0x0000000eff077e24 */ /* 0x000fe2000f8e00ff */
[----:B------:R-:W-:Y:S01]  /*0f80*/  @!P3 LOP3.LUT R2, RZ, R10, RZ, 0x33, !PT ;  /* 0x0000000aff02b212 */ /* 0x000fe200078e33ff */
[----:B------:R-:W-:Y:S01]  /*0f90*/  @!P5 IMAD.MOV R8, RZ, RZ, -R8 ;  /* 0x000000ffff08d224 */ /* 0x000fe200078e0a08 */
[----:B------:R-:W-:Y:S01]  /*0fa0*/  ISETP.NE.U32.AND P5, PT, R5, RZ, PT ;  /* 0x000000ff0500720c */ /* 0x000fe20003fa5070 */
[----:B------:R-:W-:Y:S01]  /*0fb0*/  IMAD R76, R7, 0x4, R77 ;  /* 0x00000004074c7824 */ /* 0x000fe200078e024d */
[----:B------:R-:W-:Y:S01]  /*0fc0*/  LOP3.LUT R5, RZ, R11, RZ, 0x33, !PT ;  /* 0x0000000bff057212 */ /* 0x000fe200078e33ff */
[----:B------:R-:W-:-:S02]  /*0fd0*/  IMAD R53, R2, UR13, RZ ;  /* 0x0000000d02357c24 */ /* 0x000fc4000f8e02ff */
[----:B------:R-:W-:Y:S01]  /*0fe0*/  IMAD R52, R7, 0x4, R76 ;  /* 0x0000000407347824 */ /* 0x000fe200078e024c */
[----:B------:R-:W-:Y:S01]  /*0ff0*/  SEL R41, R5, R9, !P4 ;  /* 0x0000000905297207 */ /* 0x000fe20006000000 */
[----:B------:R-:W-:Y:S01]  /*1000*/  IMAD.SHL.U32 R54, R53, 0x4, RZ ;  /* 0x0000000435367824 */ /* 0x000fe200078e00ff */
[----:B------:R-:W-:Y:S01]  /*1010*/  SEL R40, R5, R4, !P4 ;  /* 0x0000000405287207 */ /* 0x000fe20006000000 */
[----:B------:R-:W-:Y:S01]  /*1020*/  IMAD R2, R7, 0x4, R52 ;  /* 0x0000000407027824 */ /* 0x000fe200078e0234 */
[----:B------:R-:W-:Y:S01]  /*1030*/  SEL R42, R5, R12, !P4 ;  /* 0x0000000c052a7207 */ /* 0x000fe20006000000 */
[----:B------:R-:W-:Y:S01]  /*1040*/  IMAD.SHL.U32 R118, R76, 0x4, RZ ;  /* 0x000000044c767824 */ /* 0x000fe200078e00ff */
[----:B------:R-:W-:Y:S01]  /*1050*/  IADD3 R9, P3, PT, R54, UR20, RZ ;  /* 0x0000001436097c10 */ /* 0x000fe2000ff7e0ff */
[----:B------:R-:W-:Y:S01]  /*1060*/  IMAD R51, R7, 0x4, R2 ;  /* 0x0000000407337824 */ /* 0x000fe200078e0202 */
[----:B------:R-:W-:Y:S01]  /*1070*/  SEL R43, R5, R6, !P4 ;  /* 0x00000006052b7207 */ /* 0x000fe20006000000 */
[----:B------:R-:W-:Y:S01]  /*1080*/  IMAD.SHL.U32 R114, R2, 0x4, RZ ;  /* 0x0000000402727824 */ /* 0x000fe200078e00ff */
[----:B------:R-:W-:Y:S01]  /*1090*/  LEA.HI.X.SX32 R21, R53, UR21, 0x2, P3 ;  /* 0x0000001535157c11 */ /* 0x000fe200098f16ff */
[----:B------:R-:W-:Y:S01]  /*10a0*/  IMAD R50, R7, 0x4, R51 ;  /* 0x0000000407327824 */ /* 0x000fe200078e0233 */
[----:B------:R-:W-:Y:S01]  /*10b0*/  IADD3 R34, P3, PT, R118, R9, RZ ;  /* 0x0000000976227210 */ /* 0x000fe20007f7e0ff */
[----:B------:R-:W-:Y:S01]  /*10c0*/  IMAD.SHL.U32 R116, R52, 0x4, RZ ;  /* 0x0000000434747824 */ /* 0x000fe200078e00ff */
[C---:B------:R-:W-:Y:S01]  /*10d0*/  SEL R44, R5.reuse, R13, !P4 ;  /* 0x0000000d052c7207 */ /* 0x040fe20006000000 */
[----:B------:R-:W-:Y:S01]  /*10e0*/  IMAD.SHL.U32 R110, R50, 0x4, RZ ;  /* 0x00000004326e7824 */ /* 0x000fe200078e00ff */
[----:B------:R-:W-:Y:S01]  /*10f0*/  SEL R45, R5, R14, !P4 ;  /* 0x0000000e052d7207 */ /* 0x000fe20006000000 */
[----:B------:R-:W-:Y:S01]  /*1100*/  IMAD R49, R7, 0x4, R50 ;  /* 0x0000000407317824 */ /* 0x000fe200078e0232 */
[----:B------:R-:W-:Y:S01]  /*1110*/  SEL R46, R5, R8, !P4 ;  /* 0x00000008052e7207 */ /* 0x000fe20006000000 */
[----:B------:R-:W-:Y:S01]  /*1120*/  IMAD.SHL.U32 R112, R51, 0x4, RZ ;  /* 0x0000000433707824 */ /* 0x000fe200078e00ff */
[----:B------:R-:W-:Y:S01]  /*1130*/  SEL R47, R5, R15, !P4 ;  /* 0x0000000f052f7207 */ /* 0x000fe20006000000 */
[----:B------:R-:W-:Y:S01]  /*1140*/  IMAD.SHL.U32 R108, R49, 0x4, RZ ;  /* 0x00000004316c7824 */ /* 0x000fe200078e00ff */
[----:B------:R-:W-:Y:S01]  /*1150*/  IADD3 R38, P4, PT, R120, R9, RZ ;  /* 0x0000000978267210 */ /* 0x000fe20007f9e0ff */
[----:B------:R-:W-:Y:S01]  /*1160*/  IMAD R48, R7, 0x4, R49 ;  /* 0x0000000407307824 */ /* 0x000fe200078e0231 */
[----:B------:R-:W-:Y:S01]  /*1170*/  LEA.HI.X.SX32 R35, R76, R21, 0x2, P3 ;  /* 0x000000154c237211 */ /* 0x000fe200018f16ff */
[----:B------:R-:W-:Y:S01]  /*1180*/  IMAD R40, R40, UR6, RZ ;  /* 0x0000000628287c24 */ /* 0x000fe2000f8e02ff */
[----:B------:R-:W-:Y:S01]  /*1190*/  IADD3 R14, P3, PT, R114, R9, RZ ;  /* 0x00000009720e7210 */ /* 0x000fe20007f7e0ff */
[----:B------:R-:W-:Y:S01]  /*11a0*/  IMAD.SHL.U32 R106, R48, 0x4, RZ ;  /* 0x00000004306a7824 */ /* 0x000fe200078e00ff */
[----:B------:R-:W-:Y:S01]  /*11b0*/  LEA.HI.X.SX32 R39, R77, R21, 0x2, P4 ;  /* 0x000000154d277211 */ /* 0x000fe200020f16ff */
[----:B------:R-:W-:Y:S01]  /*11c0*/  IMAD R41, R41, UR6, RZ ;  /* 0x0000000629297c24 */ /* 0x000fe2000f8e02ff */
[----:B------:R-:W-:Y:S01]  /*11d0*/  IADD3 R16, P4, PT, R116, R9, RZ ;  /* 0x0000000974107210 */ /* 0x000fe20007f9e0ff */
[----:B------:R-:W-:Y:S01]  /*11e0*/  IMAD R42, R42, UR6, RZ ;  /* 0x000000062a2a7c24 */ /* 0x000fe2000f8e02ff */
        /* <DEDUP_REMOVED lines=11> */
[----:B------:R-:W-:Y:S01]  /*12a0*/  @!PT LDS RZ, [RZ] ;  /* 0x00000000fffff984 */ /* 0x000fe20000000800 */
[----:B------:R-:W-:Y:S01]  /*12b0*/  @!PT LDS RZ, [RZ] ;  /* 0x00000000fffff984 */ /* 0x000fe20000000800 */
[----:B------:R-:W-:Y:S01]  /*12c0*/  @!PT LDS RZ, [RZ] ;  /* 0x00000000fffff984 */ /* 0x000fe20000000800 */
[----:B------:R-:W-:Y:S01]  /*12d0*/  LDGSTS.E [R55], desc[UR16][R38.64], P1 ;  /* 0x0000000026377fae */ /* 0x000fe200089a1010 */
[-C--:B------:R-:W-:Y:S01]  /*12e0*/  LEA.HI.X.SX32 R13, R51, R21.reuse, 0x2, P4 ;  /* 0x00000015330d7211 */ /* 0x080fe200020f16ff */
[----:B------:R-:W-:Y:S01]  /*12f0*/  USHF.L.U32 UR6, UR14, 0x5, URZ ;  /* 0x000000050e067899 */ /* 0x000fe200080006ff */
[----:B------:R-:W-:Y:S01]  /*1300*/  IADD3 R18, P4, PT, R105, UR22, RZ ;  /* 0x0000001669127c10 */ /* 0x000fe2000ff9e0ff */
[----:B------:R1:W-:Y:S01]  /*1310*/  LDGSTS.E [R55+0x800], desc[UR16][R34.64], P2 ;  /* 0x0080000022377fae */ /* 0x0003e200091a1010 */
[----:B------:R-:W-:-:S02]  /*1320*/  LEA.HI.X.SX32 R7, R49, R21, 0x2, P3 ;  /* 0x0000001531077211 */ /* 0x000fc400018f16ff */
[----:B------:R-:W-:Y:S01]  /*1330*/  IADD3 R8, P3, PT, R106, R9, RZ ;  /* 0x000000096a087210 */ /* 0x000fe20007f7e0ff */
[----:B------:R-:W-:Y:S01]  /*1340*/  LDGSTS.E [R55+0x1000], desc[UR16][R16.64], P6 ;  /* 0x0100000010377fae */ /* 0x000fe2000b1a1010 */
[----:B------:R-:W-:Y:S01]  /*1350*/  LEA.HI.X.SX32 R19, R37, UR23, 0x2, P4 ;  /* 0x0000001725137c11 */ /* 0x000fe2000a0f16ff */
[----:B------:R-:W-:Y:S01]  /*1360*/  IMAD.U32 R59, RZ, RZ, UR6 ;  /* 0x00000006ff3b7e24 */ /* 0x000fe2000f8e00ff */
[-C--:B------:R-:W-:Y:S01]  /*1370*/  LEA R20, P4, R40, R18.reuse, 0x2 ;  /* 0x0000001228147211 */ /* 0x080fe200078810ff */
[----:B------:R-:W-:Y:S01]  /*1380*/  LDGSTS.E [R55+0x1800], desc[UR16][R14.64], P5 ;  /* 0x018000000e377fae */ /* 0x000fe2000a9a1010 */
[----:B------:R-:W-:Y:S01]  /*1390*/  LEA.HI.X.SX32 R9, R48, R21, 0x2, P3 ;  /* 0x0000001530097211 */ /* 0x000fe200018f16ff */
[----:B------:R-:W-:Y:S01]  /*13a0*/  IMAD.U32 R61, RZ, RZ, UR6 ;  /* 0x00000006ff3d7e24 */ /* 0x000fe2000f8e00ff */
[----:B------:R-:W-:Y:S01]  /*13b0*/  LEA R24, P3, R41, R18, 0x2 ;  /* 0x0000001229187211 */ /* 0x000fe200078610ff */
[----:B-1----:R-:W-:Y:S01]  /*13c0*/  IMAD.WIDE R34, R59, 0x4, R34 ;  /* 0x000000043b227825 */ /* 0x002fe200078e0222 */
[----:B------:R-:W-:-:S02]  /*13d0*/  LEA.HI.X.SX32 R21, R40, R19, 0x2, P4 ;  /* 0x0000001328157211 */ /* 0x000fc400020f16ff */
[CC--:B------:R-:W-:Y:S01]  /*13e0*/  LEA R28, P4, R42.reuse, R18.reuse, 0x2 ;  /* 0x000000122a1c7211 */ /* 0x0c0fe200078810ff */
[----:B------:R-:W-:Y:S01]  /*13f0*/  IMAD.U32 R63, RZ, RZ, UR6 ;  /* 0x00000006ff3f7e24 */ /* 0x000fe2000f8e00ff */
[-C--:B------:R-:W-:Y:S02]  /*1400*/  LEA.HI.X.SX32 R25, R41, R19.reuse, 0x2, P3 ;  /* 0x0000001329197211 */ /* 0x080fe400018f16ff */
[CC--:B------:R-:W-:Y:S02]  /*1410*/  LEA R32, P3, R43.reuse, R18.reuse, 0x2 ;  /* 0x000000122b207211 */ /* 0x0c0fe400078610ff */
[-C--:B------:R-:W-:Y:S02]  /*1420*/  LEA.HI.X.SX32 R29, R42, R19.reuse, 0x2, P4 ;  /* 0x000000132a1d7211 */ /* 0x080fe400020f16ff */
[----:B------:R-:W-:Y:S02]  /*1430*/  LEA R30, P4, R44, R18, 0x2 ;  /* 0x000000122c1e7211 */ /* 0x000fe400078810ff */
[----:B------:R-:W-:-:S02]  /*1440*/  LEA.HI.X.SX32 R33, R43, R19, 0x2, P3 ;  /* 0x000000132b217211 */ /* 0x000fc400018f16ff */
[CC--:B------:R-:W-:Y:S02]  /*1450*/  LEA R26, P3, R45.reuse, R18.reuse, 0x2 ;  /* 0x000000122d1a7211 */ /* 0x0c0fe400078610ff */
[-C--:B------:R-:W-:Y:S02]  /*1460*/  LEA.HI.X.SX32 R31, R44, R19.reuse, 0x2, P4 ;  /* 0x000000132c1f7211 */ /* 0x080fe400020f16ff */
[CC--:B------:R-:W-:Y:S02]  /*1470*/  LEA R22, P4, R46.reuse, R18.reuse, 0x2 ;  /* 0x000000122e167211 */ /* 0x0c0fe400078810ff */
[-C--:B------:R-:W-:Y:S02]  /*1480*/  LEA.HI.X.SX32 R27, R45, R19.reuse, 0x2, P3 ;  /* 0x000000132d1b7211 */ /* 0x080fe400018f16ff */
[----:B------:R-:W-:Y:S02]  /*1490*/  LEA R18, P3, R47, R18, 0x2 ;  /* 0x000000122f127211 */ /* 0x000fe400078610ff */
[----:B------:R-:W-:-:S02]  /*14a0*/  LEA.HI.X.SX32 R23, R46, R19, 0x2, P4 ;  /* 0x000000132e177211 */ /* 0x000fc400020f16ff */
[----:B------:R-:W-:Y:S02]  /*14b0*/  ISETP.GE.AND P4, PT, R113, UR12, PT ;  /* 0x0000000c71007c0c */ /* 0x000fe4000bf86270 */
[----:B------:R-:W-:Y:S02]  /*14c0*/  LEA.HI.X.SX32 R19, R47, R19, 0x2, P3 ;  /* 0x000000132f137211 */ /* 0x000fe400018f16ff */
[----:B------:R-:W-:Y:S02]  /*14d0*/  ISETP.GE.AND P3, PT, R111, UR12, PT ;  /* 0x0000000c6f007c0c */ /* 0x000fe4000bf66270 */
[C---:B------:R-:W-:Y:S02]  /*14e0*/  SEL R57, R56.reuse, RZ, !P4 ;  /* 0x000000ff38397207 */ /* 0x040fe40006000000 */
[----:B------:R-:W-:Y:S02]  /*14f0*/  ISETP.GE.AND P4, PT, R109, UR12, PT ;  /* 0x0000000c6d007c0c */ /* 0x000fe4000bf86270 */
[----:B------:R-:W-:-:S02]  /*1500*/  SEL R58, R56, RZ, !P3 ;  /* 0x000000ff383a7207 */ /* 0x000fc40005800000 */
[----:B------:R-:W-:Y:S02]  /*1510*/  ISETP.NE.U32.AND P3, PT, R57, RZ, PT ;  /* 0x000000ff3900720c */ /* 0x000fe40003f65070 */
[----:B------:R-:W-:Y:S02]  /*1520*/  SEL R57, R56, RZ, !P4 ;  /* 0x000000ff38397207 */ /* 0x000fe40006000000 */
[----:B------:R-:W-:Y:S02]  /*1530*/  ISETP.GE.AND P2, PT, R107, UR12, PT ;  /* 0x0000000c6b007c0c */ /* 0x000fe4000bf46270 */
[----:B------:R-:W-:Y:S02]  /*1540*/  ISETP.NE.U32.AND P1, PT, R57, RZ, PT ;  /* 0x000000ff3900720c */ /* 0x000fe40003f25070 */
[----:B------:R-:W-:Y:S02]  /*1550*/  ISETP.NE.U32.AND P4, PT, R58, RZ, PT ;  /* 0x000000ff3a00720c */ /* 0x000fe40003f85070 */
[----:B------:R-:W-:-:S02]  /*1560*/  ISETP.GE.AND P6, PT, R104, UR12, PT ;  /* 0x0000000c68007c0c */ /* 0x000fc4000bfc6270 */
[C---:B------:R-:W-:Y:S01]  /*1570*/  SEL R57, R56.reuse, RZ, !P2 ;  /* 0x000000ff38397207 */ /* 0x040fe20005000000 */
[----:B------:R-:W-:Y:S01]  /*1580*/  LDGSTS.E [R55+0x2000], desc[UR16][R12.64], P3 ;  /* 0x020000000c377fae */ /* 0x000fe200099a1010 */
[----:B------:R-:W-:Y:S02]  /*1590*/  ISETP.GE.AND P5, PT, R121, UR7, PT ;  /* 0x0000000779007c0c */ /* 0x000fe4000bfa6270 */
[----:B------:R-:W-:Y:S02]  /*15a0*/  ISETP.NE.U32.AND P2, PT, R57, RZ, PT ;  /* 0x000000ff3900720c */ /* 0x000fe40003f45070 */
[----:B------:R-:W-:Y:S02]  /*15b0*/  SEL R56, R56, RZ, !P6 ;  /* 0x000000ff38387207 */ /* 0x000fe40007000000 */
[----:B------:R-:W-:Y:S01]  /*15c0*/  PLOP3.LUT P6, PT, PT, PT, UP1, 0x80, 0x8 ;  /* 0x000000000008781c */ /* 0x000fe20003fcf018 */
[----:B------:R-:W-:Y:S01]  /*15d0*/  LDGSTS.E [R55+0x2800], desc[UR16][R4.64], P4 ;  /* 0x0280000004377fae */ /* 0x000fe2000a1a1010 */
[----:B------:R-:W-:-:S02]  /*15e0*/  SEL R57, RZ, 0x4, P5 ;  /* 0x00000004ff397807 */ /* 0x000fc40002800000 */
[----:B------:R-:W-:Y:S01]  /*15f0*/  ISETP.GE.AND P5, PT, R119, UR7, PT ;  /* 0x0000000777007c0c */ /* 0x000fe2000bfa6270 */
[----:B------:R1:W-:Y:S01]  /*1600*/  LDGSTS.E [R55+0x3000], desc[UR16][R6.64], P1 ;  /* 0x0300000006377fae */ /* 0x0003e200089a1010 */
[----:B------:R-:W-:Y:S02]  /*1610*/  ISETP.NE.U32.AND P3, PT, R56, RZ, PT ;  /* 0x000000ff3800720c */ /* 0x000fe40003f65070 */
[----:B------:R-:W-:Y:S01]  /*1620*/  SEL R57, R57, RZ, P6 ;  /* 0x000000ff39397207 */ /* 0x000fe20003000000 */
[----:B------:R2:W-:Y:S01]  /*1630*/  LDGSTS.E [R55+0x3800], desc[UR16][R8.64], P2 ;  /* 0x0380000008377fae */ /* 0x0005e200091a1010 */
[----:B------:R-:W-:Y:S02]  /*1640*/  PLOP3.LUT P6, PT, PT, PT, UP1, 0x80, 0x8 ;  /* 0x000000000008781c */ /* 0x000fe40003fcf018 */
[----:B------:R-:W-:Y:S01]  /*1650*/  SEL R56, RZ, 0x4, P5 ;  /* 0x00000004ff387807 */ /* 0x000fe20002800000 */
[----:B------:R-:W0:Y:S01]  /*1660*/  LDGDEPBAR ;  /* 0x00000000000079af */ /* 0x000e220000000000 */
[----:B------:R-:W-:-:S02]  /*1670*/  ISETP.GE.AND P5, PT, R117, UR7, PT ;  /* 0x0000000775007c0c */ /* 0x000fc4000bfa6270 */
[----:B------:R-:W-:Y:S01]  /*1680*/  ISETP.NE.U32.AND P4, PT, R57, RZ, PT ;  /* 0x000000ff3900720c */ /* 0x000fe20003f85070 */
[----:B-1----:R-:W-:Y:S01]  /*1690*/  IMAD.WIDE R6, R61, 0x4, R6 ;  /* 0x000000043d067825 */ /* 0x002fe200078e0206 */
[----:B------:R-:W-:Y:S02]  /*16a0*/  SEL R56, R56, RZ, P6 ;  /* 0x000000ff38387207 */ /* 0x000fe40003000000 */
[----:B------:R-:W-:Y:S01]  /*16b0*/  PLOP3.LUT P6, PT, PT, PT, UP1, 0x80, 0x8 ;  /* 0x000000000008781c */ /* 0x000fe20003fcf018 */
[----:B--2---:R-:W-:Y:S01]  /*16c0*/  IMAD.WIDE R8, R63, 0x4, R8 ;  /* 0x000000043f087825 */ /* 0x004fe200078e0208 */
[----:B------:R-:W-:Y:S02]  /*16d0*/  SEL R57, RZ, 0x4, P5 ;  /* 0x00000004ff397807 */ /* 0x000fe40002800000 */
[----:B------:R-:W-:Y:S02]  /*16e0*/  ISETP.GE.AND P5, PT, R115, UR7, PT ;  /* 0x0000000773007c0c */ /* 0x000fe4000bfa6270 */
[----:B------:R-:W-:-:S02]  /*16f0*/  SEL R57, R57, RZ, P6 ;  /* 0x000000ff39397207 */ /* 0x000fc40003000000 */
[----:B------:R-:W-:Y:S02]  /*1700*/  ISETP.NE.U32.AND P1, PT, R56, RZ, PT ;  /* 0x000000ff3800720c */ /* 0x000fe40003f25070 */
[----:B------:R-:W-:Y:S01]  /*1710*/  ISETP.NE.U32.AND P2, PT, R57, RZ, PT ;  /* 0x000000ff3900720c */ /* 0x000fe20003f45070 */
[----:B------:R-:W-:Y:S01]  /*1720*/  IMAD.U32 R57, RZ, RZ, UR6 ;  /* 0x00000006ff397e24 */ /* 0x000fe2000f8e00ff */
[----:B------:R-:W-:Y:S02]  /*1730*/  PLOP3.LUT P6, PT, PT, PT, UP1, 0x80, 0x8 ;  /* 0x000000000008781c */ /* 0x000fe40003fcf018 */
[----:B------:R-:W-:Y:S01]  /*1740*/  SEL R56, RZ, 0x4, P5 ;  /* 0x00000004ff387807 */ /* 0x000fe20002800000 */
[----:B------:R-:W-:Y:S01]  /*1750*/  IMAD.WIDE R38, R57, 0x4, R38 ;  /* 0x0000000439267825 */ /* 0x000fe200078e0226 */
[----:B------:R-:W-:Y:S02]  /*1760*/  ISETP.GE.AND P5, PT, R113, UR7, PT ;  /* 0x0000000771007c0c */ /* 0x000fe4000bfa6270 */
[----:B------:R-:W-:Y:S01]  /*1770*/  SEL R56, R56, RZ, P6 ;  /* 0x000000ff38387207 */ /* 0x000fe20003000000 */
[----:B------:R-:W-:Y:S01]  /*1780*/  VIADD R57, R102, UR8 ;  /* 0x0000000866397c36 */ /* 0x000fe20008000000 */
[----:B------:R-:W-:-:S02]  /*1790*/  ISETP.GE.AND P6, PT, R111, UR7, PT ;  /* 0x000000076f007c0c */ /* 0x000fc4000bfc6270 */
[----:B------:R-:W-:Y:S02]  /*17a0*/  SEL R58, RZ, 0x4, P5 ;  /* 0x00000004ff3a7807 */ /* 0x000fe40002800000 */
[----:B------:R-:W-:Y:S01]  /*17b0*/  LDGSTS.E [R57+0x8000], desc[UR16][R20.64], P3 ;  /* 0x0800000014397fae */ /* 0x000fe200099a1010 */
[----:B------:R-:W-:Y:S02]  /*17c0*/  ISETP.NE.U32.AND P5, PT, R56, RZ, PT ;  /* 0x000000ff3800720c */ /* 0x000fe40003fa5070 */
[----:B------:R-:W-:Y:S01]  /*17d0*/  SEL R56, RZ, 0x4, P6 ;  /* 0x00000004ff387807 */ /* 0x000fe20003000000 */
[----:B------:R-:W-:Y:S01]  /*17e0*/  LDGSTS.E [R57+0x8800], desc[UR16][R24.64], P3 ;  /* 0x0880000018397fae */ /* 0x000fe200099a1010 */
[----:B------:R-:W-:-:S03]  /*17f0*/  PLOP3.LUT P6, PT, PT, PT, UP1, 0x80, 0x8 ;  /* 0x000000000008781c */ /* 0x000fc60003fcf018 */
[----:B------:R-:W-:Y:S01]  /*1800*/  LDGSTS.E [R57+0x9000], desc[UR16][R28.64], P3 ;  /* 0x090000001c397fae */ /* 0x000fe200099a1010 */
[----:B------:R-:W-:Y:S02]  /*1810*/  SEL R58, R58, RZ, P6 ;  /* 0x000000ff3a3a7207 */ /* 0x000fe40003000000 */
[----:B------:R-:W-:Y:S01]  /*1820*/  ISETP.GE.AND P6, PT, R107, UR7, PT ;  /* 0x000000076b007c0c */ /* 0x000fe2000bfc6270 */
[----:B------:R-:W-:Y:S03]  /*1830*/  LDGSTS.E [R57+0x9800], desc[UR16][R32.64], P3 ;  /* 0x0980000020397fae */ /* 0x000fe600099a1010 */
[----:B------:R-:W-:Y:S01]  /*1840*/  SEL R60, RZ, 0x4, P6 ;  /* 0x00000004ff3c7807 */ /* 0x000fe20003000000 */
[----:B------:R-:W-:Y:S01]  /*1850*/  LDGSTS.E [R57+0xa000], desc[UR16][R30.64], P3 ;  /* 0x0a0000001e397fae */ /* 0x000fe200099a1010 */
[----:B------:R-:W-:-:S03]  /*1860*/  ISETP.NE.U32.AND P6, PT, R58, RZ, PT ;  /* 0x000000ff3a00720c */ /* 0x000fc60003fc5070 */
[----:B------:R-:W-:Y:S04]  /*1870*/  LDGSTS.E [R57+0xa800], desc[UR16][R26.64], P3 ;  /* 0x0a8000001a397fae */ /* 0x000fe800099a1010 */
[----:B------:R-:W-:Y:S04]  /*1880*/  LDGSTS.E [R57+0xb000], desc[UR16][R22.64], P3 ;  /* 0x0b00000016397fae */ /* 0x000fe800099a1010 */
[----:B------:R-:W-:Y:S01]  /*1890*/  LDGSTS.E [R57+0xb800], desc[UR16][R18.64], P3 ;  /* 0x0b80000012397fae */ /* 0x000fe200099a1010 */
[----:B------:R-:W-:-:S03]  /*18a0*/  PLOP3.LUT P3, PT, PT, PT, UP1, 0x80, 0x8 ;  /* 0x000000000008781c */ /* 0x000fc60003f6f018 */
[----:B------:R-:W0:Y:S01]  /*18b0*/  LDGDEPBAR ;  /* 0x00000000000079af */ /* 0x000e220000000000 */
[----:B------:R-:W-:Y:S01]  /*18c0*/  SEL R56, R56, RZ, P3 ;  /* 0x000000ff38387207 */ /* 0x000fe20001800000 */
[----:B------:R-:W-:Y:S01]  /*18d0*/  BAR.SYNC.DEFER_BLOCKING 0x0 ;  /* 0x0000000000007b1d */ /* 0x000fe20000010000 */
[----:B------:R-:W-:-:S05]  /*18e0*/  PLOP3.LUT P3, PT, PT, PT, UP1, 0x80, 0x8 ;  /* 0x000000000008781c */ /* 0x000fca0003f6f018 */
[----:B------:R-:W-:Y:S01]  /*18f0*/  @!PT LDS RZ, [RZ] ;  /* 0x00000000fffff984 */ /* 0x000fe20000000800 */
[----:B------:R-:W-:Y:S01]  /*1900*/  @!PT LDS RZ, [RZ] ;  /* 0x00000000fffff984 */ /* 0x000fe20000000800 */
[----:B------:R-:W-:Y:S01]  /*1910*/  @!PT LDS RZ, [RZ] ;  /* 0x00000000fffff984 */ /* 0x000fe20000000800 */
[----:B------:R1:W-:Y:S01]  /*1920*/  LDGSTS.E [R55+0x4000], desc[UR16][R38.64], P4 ;  /* 0x0400000026377fae */ /* 0x0003e2000a1a1010 */
[----:B------:R-:W-:Y:S01]  /*1930*/  ISETP.GE.AND P4, PT, R109, UR7, PT ;  /* 0x000000076d007c0c */ /* 0x000fe2000bf86270 */
[----:B------:R-:W-:Y:S02]  /*1940*/  USHF.L.U32 UR7, UR15, 0x5, URZ ;  /* 0x000000050f077899 */ /* 0x000fe400080006ff */
[----:B------:R2:W-:Y:S01]  /*1950*/  LDGSTS.E [R55+0x4800], desc[UR16][R34.64], P1 ;  /* 0x0480000022377fae */ /* 0x0005e200089a1010 */
[----:B------:R-:W-:Y:S02]  /*1960*/  SEL R59, RZ, 0x4, P4 ;  /* 0x00000004ff3b7807 */ /* 0x000fe40002000000 */
[----:B------:R-:W-:Y:S02]  /*1970*/  PLOP3.LUT P4, PT, PT, PT, UP1, 0x80, 0x8 ;  /* 0x000000000008781c */ /* 0x000fe40003f8f018 */
[----:B------:R-:W-:Y:S02]  /*1980*/  SEL R59, R59, RZ, P3 ;  /* 0x000000ff3b3b7207 */ /* 0x000fe40001800000 */
[----:B------:R-:W-:Y:S01]  /*1990*/  SEL R60, R60, RZ, P4 ;  /* 0x000000ff3c3c7207 */ /* 0x000fe20002000000 */
[----:B-1----:R-:W-:Y:S01]  /*19a0*/  IMAD.U32 R39, RZ, RZ, UR7 ;  /* 0x00000007ff277e24 */ /* 0x002fe2000f8e00ff */
[----:B------:R-:W-:-:S02]  /*19b0*/  ISETP.NE.U32.AND P3, PT, R56, RZ, PT ;  /* 0x000000ff3800720c */ /* 0x000fc40003f65070 */
[----:B------:R-:W-:Y:S01]  /*19c0*/  ISETP.NE.U32.AND P1, PT, R59, RZ, PT ;  /* 0x000000ff3b00720c */ /* 0x000fe20003f25070 */
[----:B------:R-:W-:Y:S01]  /*19d0*/  IMAD.U32 R59, RZ, RZ, UR6 ;  /* 0x00000006ff3b7e24 */ /* 0x000fe2000f8e00ff */
[----:B------:R-:W-:Y:S01]  /*19e0*/  ISETP.NE.U32.AND P4, PT, R60, RZ, PT ;  /* 0x000000ff3c00720c */ /* 0x000fe20003f85070 */
[----:B------:R-:W-:-:S04]  /*19f0*/  IMAD.WIDE R20, R39, 0x4, R20 ;  /* 0x0000000427147825 */ /* 0x000fc800078e0214 */
[----:B------:R-:W-:-:S04]  /*1a00*/  IMAD.WIDE R24, R39, 0x4, R24 ;  /* 0x0000000427187825 */ /* 0x000fc800078e0218 */
[----:B------:R-:W-:-:S04]  /*1a10*/  IMAD.WIDE R28, R39, 0x4, R28 ;  /* 0x00000004271c7825 */ /* 0x000fc800078e021c */
[----:B------:R-:W-:-:S04]  /*1a20*/  IMAD.WIDE R32, R39, 0x4, R32 ;  /* 0x0000000427207825 */ /* 0x000fc800078e0220 */
[----:B------:R-:W-:-:S04]  /*1a30*/  IMAD.WIDE R30, R39, 0x4, R30 ;  /* 0x00000004271e7825 */ /* 0x000fc800078e021e */
[----:B------:R-:W-:-:S04]  /*1a40*/  IMAD.WIDE R26, R39, 0x4, R26 ;  /* 0x00000004271a7825 */ /* 0x000fc800078e021a */
[----:B------:R-:W-:-:S04]  /*1a50*/  IMAD.WIDE R22, R39, 0x4, R22 ;  /* 0x0000000427167825 */ /* 0x000fc800078e0216 */
[----:B------:R-:W-:-:S04]  /*1a60*/  IMAD.WIDE R18, R39, 0x4, R18 ;  /* 0x0000000427127825 */ /* 0x000fc800078e0212 */
[----:B--2---:R-:W-:Y:S02]  /*1a70*/  IMAD.U32 R35, RZ, RZ, UR6 ;  /* 0x00000006ff237e24 */ /* 0x004fe4000f8e00ff */
[----:B------:R-:W-:Y:S02]  /*1a80*/  IMAD.U32 R39, RZ, RZ, UR6 ;  /* 0x00000006ff277e24 */ /* 0x000fe4000f8e00ff */
[----:B------:R-:W-:-:S04]  /*1a90*/  IMAD.WIDE R16, R59, 0x4, R16 ;  /* 0x000000043b107825 */ /* 0x000fc800078e0210 */
[----:B------:R-:W-:Y:S01]  /*1aa0*/  IMAD.WIDE R14, R35, 0x4, R14 ;  /* 0x00000004230e7825 */ /* 0x000fe200078e020e */
[----:B------:R1:W-:Y:S03]  /*1ab0*/  LDGSTS.E [R55+0x5000], desc[UR16][R16.64], P2 ;  /* 0x0500000010377fae */ /* 0x0003e600091a1010 */
[----:B------:R-:W-:Y:S01]  /*1ac0*/  IMAD.WIDE R12, R39, 0x4, R12 ;  /* 0x00000004270c7825 */ /* 0x000fe200078e020c */
[----:B------:R1:W-:Y:S03]  /*1ad0*/  LDGSTS.E [R55+0x5800], desc[UR16][R14.64], P5 ;  /* 0x058000000e377fae */ /* 0x0003e6000a9a1010 */
[----:B------:R-:W-:Y:S01]  /*1ae0*/  IMAD.WIDE R4, R59, 0x4, R4 ;  /* 0x000000043b047825 */ /* 0x000fe200078e0204 */
[----:B------:R1:W-:Y:S04]  /*1af0*/  LDGSTS.E [R55+0x6000], desc[UR16][R12.64], P6 ;  /* 0x060000000c377fae */ /* 0x0003e8000b1a1010 */
[----:B------:R1:W-:Y:S04]  /*1b00*/  LDGSTS.E [R55+0x6800], desc[UR16][R4.64], P3 ;  /* 0x0680000004377fae */ /* 0x0003e800099a1010 */
[----:B------:R1:W-:Y:S04]  /*1b10*/  LDGSTS.E [R55+0x7000], desc[UR16][R6.64], P1 ;  /* 0x0700000006377fae */ /* 0x0003e800089a1010 */
[----:B------:R1:W-:Y:S04]  /*1b20*/  LDGSTS.E [R55+0x7800], desc[UR16][R8.64], P4 ;  /* 0x0780000008377fae */ /* 0x0003e8000a1a1010 */
[----:B------:R-:W0:Y:S04]  /*1b30*/  LDGDEPBAR ;  /* 0x00000000000079af */ /* 0x000e280000000000 */
[----:B------:R1:W-:Y:S04]  /*1b40*/  LDGSTS.E [R57+0xc000], desc[UR16][R20.64], P0 ;  /* 0x0c00000014397fae */ /* 0x0003e800081a1010 */
[----:B------:R1:W-:Y:S04]  /*1b50*/  LDGSTS.E [R57+0xc800], desc[UR16][R24.64], P0 ;  /* 0x0c80000018397fae */ /* 0x0003e800081a1010 */
[----:B------:R1:W-:Y:S04]  /*1b60*/  LDGSTS.E [R57+0xd000], desc[UR16][R28.64], P0 ;  /* 0x0d0000001c397fae */ /* 0x0003e800081a1010 */
[----:B------:R1:W-:Y:S04]  /*1b70*/  LDGSTS.E [R57+0xd800], desc[UR16][R32.64], P0 ;  /* 0x0d80000020397fae */ /* 0x0003e800081a1010 */
[----:B------:R1:W-:Y:S04]  /*1b80*/  LDGSTS.E [R57+0xe000], desc[UR16][R30.64], P0 ;  /* 0x0e0000001e397fae */ /* 0x0003e800081a1010 */
[----:B------:R1:W-:Y:S04]  /*1b90*/  LDGSTS.E [R57+0xe800], desc[UR16][R26.64], P0 ;  /* 0x0e8000001a397fae */ /* 0x0003e800081a1010 */
[----:B------:R1:W-:Y:S04]  /*1ba0*/  LDGSTS.E [R57+0xf000], desc[UR16][R22.64], P0 ;  /* 0x0f00000016397fae */ /* 0x0003e800081a1010 */
[----:B------:R1:W-:Y:S04]  /*1bb0*/  LDGSTS.E [R57+0xf800], desc[UR16][R18.64], P0 ;  /* 0x0f80000012397fae */ /* 0x0003e800081a1010 */
[----:B------:R-:W0:Y:S01]  /*1bc0*/  LDGDEPBAR ;  /* 0x00000000000079af */ /* 0x000e220000000000 */
[----:B------:R-:W-:Y:S05]  /*1bd0*/  BRA.U UP0, `(.L_x_0) ;  /* 0x0000000100487547 */ /* 0x000fea000b800000 */
[----:B------:R-:W-:Y:S01]  /*1be0*/  IMAD.SHL.U32 R96, R97, 0x20, RZ ;  /* 0x0000002061607824 */ /* 0x000fe200078e00ff */
[----:B------:R-:W-:Y:S02]  /*1bf0*/  CS2R R44, SRZ ;  /* 0x00000000002c7805 */ /* 0x000fe4000001ff00 */
[----:B------:R-:W-:Y:S02]  /*1c00*/  CS2R R46, SRZ ;  /* 0x00000000002e7805 */ /* 0x000fe4000001ff00 */
[----:B------:R-:W-:Y:S02]  /*1c10*/  CS2R R48, SRZ ;  /* 0x0000000000307805 */ /* 0x000fe4000001ff00 */
[----:B------:R-:W-:Y:S02]  /*1c20*/  CS2R R50, SRZ ;  /* 0x0000000000327805 */ /* 0x000fe4000001ff00 */
[----:B------:R-:W-:Y:S02]  /*1c30*/  CS2R R52, SRZ ;  /* 0x0000000000347805 */ /* 0x000fe4000001ff00 */
[----:B-1----:R-:W-:-:S02]  /*1c40*/  CS2R R54, SRZ ;  /* 0x0000000000367805 */ /* 0x002fc4000001ff00 */
[----:B------:R-:W-:Y:S02]  /*1c50*/  CS2R R56, SRZ ;  /* 0x0000000000387805 */ /* 0x000fe4000001ff00 */
[----:B------:R-:W-:Y:S02]  /*1c60*/  CS2R R58, SRZ ;  /* 0x00000000003a7805 */ /* 0x000fe4000001ff00 */
[----:B------:R-:W-:Y:S02]  /*1c70*/  CS2R R64, SRZ ;  /* 0x0000000000407805 */ /* 0x000fe4000001ff00 */
[----:B------:R-:W-:Y:S02]  /*1c80*/  CS2R R66, SRZ ;  /* 0x0000000000427805 */ /* 0x000fe4000001ff00 */
[----:B------:R-:W-:Y:S02]  /*1c90*/  CS2R R68, SRZ ;  /* 0x0000000000447805 */ /* 0x000fe4000001ff00 */
[----:B------:R-:W-:-:S02]  /*1ca0*/  CS2R R70, SRZ ;  /* 0x0000000000467805 */ /* 0x000fc4000001ff00 */
[----:B------:R-:W-:Y:S02]  /*1cb0*/  CS2R R60, SRZ ;  /* 0x00000000003c7805 */ /* 0x000fe4000001ff00 */
[----:B------:R-:W-:Y:S02]  /*1cc0*/  CS2R R62, SRZ ;  /* 0x00000000003e7805 */ /* 0x000fe4000001ff00 */
[----:B------:R-:W-:Y:S02]  /*1cd0*/  CS2R R12, SRZ ;  /* 0x00000000000c7805 */ /* 0x000fe4000001ff00 */
[----:B------:R-:W-:Y:S01]  /*1ce0*/  CS2R R14, SRZ ;  /* 0x00000000000e7805 */ /* 0x000fe2000001ff00 */
[----:B------:R-:W-:Y:S06]  /*1cf0*/  BRA `(.L_x_1) ;  /* 0x0000001400007947 */ /* 0x000fec0003800000 */
.L_x_0:
[----:B------:R-:W-:Y:S01]  /*1d00*/  USHF.R.S32.HI UR11, URZ, 0x1f, UR6 ;  /* 0x0000001fff0b7899 */ /* 0x000fe20008011406 */
[C---:B-1----:R-:W-:Y:S01]  /*1d10*/  LOP3.LUT R14, R97.reuse, 0x7, RZ, 0xc0, !PT ;  /* 0x00000007610e7812 */ /* 0x042fe200078ec0ff */
[C---:B------:R-:W-:Y:S01]  /*1d20*/  IMAD.SHL.U32 R96, R97.reuse, 0x20, RZ ;  /* 0x0000002061607824 */ /* 0x040fe200078e00ff */
[C---:B------:R-:W-:Y:S01]  /*1d30*/  LOP3.LUT R12, R97.reuse, 0x3, RZ, 0xc0, !PT ;  /* 0x00000003610c7812 */ /* 0x040fe200078ec0ff */
[----:B------:R-:W-:Y:S01]  /*1d40*/  IMAD.U32 R7, RZ, RZ, UR6 ;  /* 0x00000006ff077e24 */ /* 0x000fe2000f8e00ff */
[----:B------:R-:W-:Y:S01]  /*1d50*/  SHF.R.S32.HI R4, RZ, 0x1f, R53 ;  /* 0x0000001fff047819 */ /* 0x000fe20000011435 */
[----:B------:R-:W-:Y:S01]  /*1d60*/  UIADD3 UR10, UPT, UPT, UR12, -0x40, URZ ;  /* 0xffffffc00c0a7890 */ /* 0x000fe2000fffe0ff */
[C---:B------:R-:W-:Y:S01]  /*1d70*/  LOP3.LUT R13, R97.reuse, 0x1c, RZ, 0xc0, !PT ;  /* 0x0000001c610d7812 */ /* 0x040fe200078ec0ff */
[----:B------:R-:W-:Y:S01]  /*1d80*/  IMAD.U32 R18, RZ, RZ, UR6 ;  /* 0x00000006ff127e24 */ /* 0x000fe2000f8e00ff */
[----:B------:R-:W-:Y:S01]  /*1d90*/  LOP3.LUT R15, R96, 0xc00, RZ, 0xc0, !PT ;  /* 0x00000c00600f7812 */ /* 0x000fe200078ec0ff */
[----:B------:R-:W-:Y:S01]  /*1da0*/  IMAD.SHL.U32 R17, R97, 0x2, RZ ;  /* 0x0000000261117824 */ /* 0x000fe200078e00ff */
[----:B------:R-:W-:Y:S01]  /*1db0*/  USHF.R.S32.HI UR12, URZ, 0x1f, UR7 ;  /* 0x0000001fff0c7899 */ /* 0x000fe20008011407 */
[----:B------:R-:W-:Y:S01]  /*1dc0*/  IMAD.U32 R19, RZ, RZ, UR11 ;  /* 0x0000000bff137e24 */ /* 0x000fe2000f8e00ff */
[----:B------:R-:W-:Y:S01]  /*1dd0*/  USHF.L.U32 UR4, UR7, 0x3, URZ ;  /* 0x0000000307047899 */ /* 0x000fe200080006ff */
[----:B------:R-:W-:Y:S01]  /*1de0*/  IMAD.SHL.U32 R16, R14, 0x10, RZ ;  /* 0x000000100e107824 */ /* 0x000fe200078e00ff */
[----:B------:R-:W-:Y:S01]  /*1df0*/  SHF.L.U64.HI R94, R53, 0x2, R4 ;  /* 0x00000002355e7819 */ /* 0x000fe20000010204 */
[----:B------:R-:W-:Y:S01]  /*1e00*/  IMAD R12, R12, 0x220, RZ ;  /* 0x000002200c0c7824 */ /* 0x000fe200078e02ff */
[----:B------:R-:W-:Y:S01]  /*1e10*/  LEA R54, P0, R7, R54, 0x3 ;  /* 0x0000003607367211 */ /* 0x000fe200078018ff */
[----:B------:R-:W-:Y:S01]  /*1e20*/  USHF.L.U64.HI UR9, UR7, 0x3, UR12 ;  /* 0x0000000307097899 */ /* 0x000fe2000801020c */
[----:B------:R-:W-:Y:S01]  /*1e30*/  LEA.HI R13, R36, R13, RZ, 0x1f ;  /* 0x0000000d240d7211 */ /* 0x000fe200078ff8ff */
[----:B------:R-:W-:Y:S01]  /*1e40*/  IMAD R15, R14, 0x80, R15 ;  /* 0x000000800e0f7824 */ /* 0x000fe200078e020f */
[----:B------:R-:W-:-:S02]  /*1e50*/  LEA.HI.X R94, R18, R94, R19, 0x3, P0 ;  /* 0x0000005e125e7211 */ /* 0x000fc400000f1c13 */
[----:B------:R-:W-:Y:S02]  /*1e60*/  CS2R R56, SRZ ;  /* 0x0000000000387805 */ /* 0x000fe4000001ff00 */
[----:B------:R-:W-:Y:S02]  /*1e70*/  LOP3.LUT R16, R16, 0x30, R17, 0x78, !PT ;  /* 0x0000003010107812 */ /* 0x000fe400078e7811 */
[----:B------:R-:W-:Y:S02]  /*1e80*/  CS2R R58, SRZ ;  /* 0x00000000003a7805 */ /* 0x000fe4000001ff00 */
[----:B------:R-:W-:Y:S02]  /*1e90*/  LOP3.LUT R101, R12, R13, RZ, 0x3c, !PT ;  /* 0x0000000d0c657212 */ /* 0x000fe400078e3cff */
[----:B------:R-:W-:Y:S02]  /*1ea0*/  CS2R R64, SRZ ;  /* 0x0000000000407805 */ /* 0x000fe4000001ff00 */
[----:B------:R-:W-:Y:S01]  /*1eb0*/  SHF.R.S32.HI R14, RZ, 0x1f, R47 ;  /* 0x0000001fff0e7819 */ /* 0x000fe2000001142f */
[----:B------:R-:W-:Y:S01]  /*1ec0*/  IMAD.IADD R99, R15, 0x1, R16 ;  /* 0x000000010f637824 */ /* 0x000fe200078e0210 */
[----:B------:R-:W-:-:S02]  /*1ed0*/  SHF.R.S32.HI R17, RZ, 0x1f, R46 ;  /* 0x0000001fff117819 */ /* 0x000fc4000001142e */
[----:B------:R-:W-:Y:S02]  /*1ee0*/  CS2R R66, SRZ ;  /* 0x0000000000427805 */ /* 0x000fe4000001ff00 */
[----:B------:R-:W-:Y:S02]  /*1ef0*/  SHF.R.S32.HI R12, RZ, 0x1f, R45 ;  /* 0x0000001fff0c7819 */ /* 0x000fe4000001142d */
[----:B------:R-:W-:Y:S02]  /*1f00*/  CS2R R68, SRZ ;  /* 0x0000000000447805 */ /* 0x000fe4000001ff00 */
[----:B------:R-:W-:Y:S02]  /*1f10*/  SHF.R.S32.HI R13, RZ, 0x1f, R44 ;  /* 0x0000001fff0d7819 */ /* 0x000fe4000001142c */
[----:B------:R-:W-:Y:S02]  /*1f20*/  CS2R R70, SRZ ;  /* 0x0000000000467805 */ /* 0x000fe4000001ff00 */
[----:B------:R-:W-:-:S02]  /*1f30*/  LEA R78, P0, R47, UR4, 0x2 ;  /* 0x000000042f4e7c11 */ /* 0x000fc4000f8010ff */
[----:B------:R-:W-:Y:S02]  /*1f40*/  CS2R R60, SRZ ;  /* 0x00000000003c7805 */ /* 0x000fe4000001ff00 */
[----:B------:R-:W-:Y:S02]  /*1f50*/  LEA R80, P1, R46, UR4, 0x2 ;  /* 0x000000042e507c11 */ /* 0x000fe4000f8210ff */
[----:B------:R-:W-:Y:S02]  /*1f60*/  CS2R R62, SRZ ;  /* 0x00000000003e7805 */ /* 0x000fe4000001ff00 */
[----:B------:R-:W-:Y:S01]  /*1f70*/  LEA R82, P2, R45, UR4, 0x2 ;  /* 0x000000042d527c11 */ /* 0x000fe2000f8410ff */
[----:B------:R-:W-:Y:S01]  /*1f80*/  USHF.L.U32 UR15, UR7, 0x2, URZ ;  /* 0x00000002070f7899 */ /* 0x000fe200080006ff */
[----:B------:R-:W-:Y:S01]  /*1f90*/  LEA R84, P3, R44, UR4, 0x2 ;  /* 0x000000042c547c11 */ /* 0x000fe2000f8610ff */
[----:B------:R-:W-:Y:S01]  /*1fa0*/  USHF.L.U64.HI UR12, UR7, 0x2, UR12 ;  /* 0x00000002070c7899 */ /* 0x000fe2000801020c */
[----:B------:R-:W-:Y:S01]  /*1fb0*/  SHF.R.S32.HI R5, RZ, 0x1f, R76 ;  /* 0x0000001fff057819 */ /* 0x000fe2000001144c */
[----:B------:R-:W-:Y:S01]  /*1fc0*/  USHF.L.U64.HI UR11, UR6, 0x2, UR11 ;  /* 0x00000002060b7899 */ /* 0x000fe2000801020b */
[----:B------:R-:W-:Y:S01]  /*1fd0*/  LEA.HI.X R47, R47, UR9, R14, 0x2, P0 ;  /* 0x000000092f2f7c11 */ /* 0x000fe200080f140e */
[----:B------:R-:W-:Y:S01]  /*1fe0*/  UMOV UR7, 0xffffffff ;  /* 0xffffffff00077882 */ /* 0x000fe20000000000 */
[----:B------:R-:W-:-:S02]  /*1ff0*/  LEA.HI.X R46, R46, UR9, R17, 0x2, P1 ;  /* 0x000000092e2e7c11 */ /* 0x000fc400088f1411 */
[----:B------:R-:W-:Y:S02]  /*2000*/  LEA.HI.X R45, R45, UR9, R12, 0x2, P2 ;  /* 0x000000092d2d7c11 */ /* 0x000fe400090f140c */
[----:B------:R-:W-:Y:S02]  /*2010*/  LEA.HI.X R44, R44, UR9, R13, 0x2, P3 ;  /* 0x000000092c2c7c11 */ /* 0x000fe400098f140d */
[----:B------:R-:W-:Y:S02]  /*2020*/  SHF.R.S32.HI R14, RZ, 0x1f, R43 ;  /* 0x0000001fff0e7819 */ /* 0x000fe4000001142b */
[----:B------:R-:W-:Y:S02]  /*2030*/  SHF.R.S32.HI R17, RZ, 0x1f, R42 ;  /* 0x0000001fff117819 */ /* 0x000fe4000001142a */
[----:B------:R-:W-:Y:S02]  /*2040*/  SHF.R.S32.HI R12, RZ, 0x1f, R41 ;  /* 0x0000001fff0c7819 */ /* 0x000fe40000011429 */
[----:B------:R-:W-:-:S02]  /*2050*/  SHF.R.S32.HI R13, RZ, 0x1f, R40 ;  /* 0x0000001fff0d7819 */ /* 0x000fc40000011428 */
[----:B------:R-:W-:Y:S02]  /*2060*/  LEA R86, P0, R43, UR4, 0x2 ;  /* 0x000000042b567c11 */ /* 0x000fe4000f8010ff */
[----:B------:R-:W-:Y:S02]  /*2070*/  LEA R88, P1, R42, UR4, 0x2 ;  /* 0x000000042a587c11 */ /* 0x000fe4000f8210ff */
[----:B------:R-:W-:Y:S02]  /*2080*/  LEA R90, P2, R41, UR4, 0x2 ;  /* 0x00000004295a7c11 */ /* 0x000fe4000f8410ff */
[----:B------:R-:W-:Y:S01]  /*2090*/  LEA R92, P3, R40, UR4, 0x2 ;  /* 0x00000004285c7c11 */ /* 0x000fe2000f8610ff */
[----:B------:R-:W-:Y:S01]  /*20a0*/  UMOV UR4, URZ ;  /* 0x000000ff00047c82 */ /* 0x000fe20008000000 */
[----:B------:R-:W-:Y:S02]  /*20b0*/  SHF.L.U64.HI R76, R76, 0x2, R5 ;  /* 0x000000024c4c7819 */ /* 0x000fe40000010205 */
[----:B------:R-:W-:-:S02]  /*20c0*/  SHF.R.S32.HI R5, RZ, 0x1f, R2 ;  /* 0x0000001fff057819 */ /* 0x000fc40000011402 */
[----:B------:R-:W-:Y:S02]  /*20d0*/  SHF.R.S32.HI R6, RZ, 0x1f, R77 ;  /* 0x0000001fff067819 */ /* 0x000fe4000001144d */
[----:B------:R-:W-:Y:S02]  /*20e0*/  SHF.R.S32.HI R7, RZ, 0x1f, R50 ;  /* 0x0000001fff077819 */ /* 0x000fe40000011432 */
[----:B------:R-:W-:Y:S02]  /*20f0*/  LEA.HI.X R14, R43, UR9, R14, 0x2, P0 ;  /* 0x000000092b0e7c11 */ /* 0x000fe400080f140e */
[----:B------:R-:W-:Y:S02]  /*2100*/  LEA.HI.X R17, R42, UR9, R17, 0x2, P1 ;  /* 0x000000092a117c11 */ /* 0x000fe400088f1411 */
[----:B------:R-:W-:Y:S02]  /*2110*/  LEA.HI.X R12, R41, UR9, R12, 0x2, P2 ;  /* 0x00000009290c7c11 */ /* 0x000fe400090f140c */
[----:B------:R-:W-:Y:S01]  /*2120*/  LEA.HI.X R13, R40, UR9, R13, 0x2, P3 ;  /* 0x00000009280d7c11 */ /* 0x000fe200098f140d */
[----:B------:R-:W-:Y:S01]  /*2130*/  USHF.R.S32.HI UR9, URZ, 0x1f, UR5 ;  /* 0x0000001fff097899 */ /* 0x000fe20008011405 */
[----:B------:R-:W-:-:S02]  /*2140*/  IADD3 R78, P4, PT, R78, UR22, RZ ;  /* 0x000000164e4e7c10 */ /* 0x000fc4000ff9e0ff */
[----:B------:R-:W-:Y:S01]  /*2150*/  IADD3 R80, P5, PT, R80, UR22, RZ ;  /* 0x0000001650507c10 */ /* 0x000fe2000ffbe0ff */
[----:B------:R-:W-:Y:S01]  /*2160*/  ULEA.HI UR9, UR9, UR5, URZ, 0x5 ;  /* 0x0000000509097291 */ /* 0x000fe2000f8f28ff */
[----:B------:R-:W-:Y:S02]  /*2170*/  IADD3 R82, P3, PT, R82, UR22, RZ ;  /* 0x0000001652527c10 */ /* 0x000fe4000ff7e0ff */
[----:B------:R-:W-:Y:S01]  /*2180*/  SHF.L.U64.HI R2, R2, 0x2, R5 ;  /* 0x0000000202027819 */ /* 0x000fe20000010205 */
[----:B------:R-:W-:Y:S01]  /*2190*/  USHF.R.S32.HI UR9, URZ, 0x5, UR9 ;  /* 0x00000005ff097899 */ /* 0x000fe20008011409 */
[----:B------:R-:W-:Y:S01]  /*21a0*/  SHF.L.U64.HI R77, R77, 0x2, R6 ;  /* 0x000000024d4d7819 */ /* 0x000fe20000010206 */
[----:B------:R-:W-:Y:S01]  /*21b0*/  UMOV UR5, 0x1 ;  /* 0x0000000100057882 */ /* 0x000fe20000000000 */
[----:B------:R-:W-:Y:S01]  /*21c0*/  SHF.L.U64.HI R5, R50, 0x2, R7 ;  /* 0x0000000232057819 */ /* 0x000fe20000010207 */
[----:B------:R-:W-:Y:S01]  /*21d0*/  UIADD3 UR13, UPT, UPT, UR9, -0x2, URZ ;  /* 0xfffffffe090d7890 */ /* 0x000fe2000fffe0ff */
[----:B------:R-:W-:-:S02]  /*21e0*/  IADD3.X R79, PT, PT, R47, UR23, RZ, P4, !PT ;  /* 0x000000172f4f7c10 */ /* 0x000fc4000a7fe4ff */
[----:B------:R-:W-:Y:S02]  /*21f0*/  IADD3.X R81, PT, PT, R46, UR23, RZ, P5, !PT ;  /* 0x000000172e517c10 */ /* 0x000fe4000affe4ff */
[----:B------:R-:W-:Y:S02]  /*2200*/  CS2R R46, SRZ ;  /* 0x00000000002e7805 */ /* 0x000fe4000001ff00 */
[----:B------:R-:W-:Y:S02]  /*2210*/  SHF.R.S32.HI R9, RZ, 0x1f, R52 ;  /* 0x0000001fff097819 */ /* 0x000fe40000011434 */
[----:B------:R-:W-:Y:S02]  /*2220*/  SHF.R.S32.HI R4, RZ, 0x1f, R51 ;  /* 0x0000001fff047819 */ /* 0x000fe40000011433 */
[----:B------:R-:W-:Y:S02]  /*2230*/  SHF.R.S32.HI R6, RZ, 0x1f, R49 ;  /* 0x0000001fff067819 */ /* 0x000fe40000011431 */
[----:B------:R-:W-:-:S02]  /*2240*/  SHF.R.S32.HI R7, RZ, 0x1f, R48 ;  /* 0x0000001fff077819 */ /* 0x000fc40000011430 */
[----:B------:R-:W-:Y:S02]  /*2250*/  IADD3 R84, P0, PT, R84, UR22, RZ ;  /* 0x0000001654547c10 */ /* 0x000fe4000ff1e0ff */
[----:B------:R-:W-:Y:S02]  /*2260*/  IADD3 R86, P2, PT, R86, UR22, RZ ;  /* 0x0000001656567c10 */ /* 0x000fe4000ff5e0ff */
[----:B------:R-:W-:Y:S02]  /*2270*/  IADD3 R90, P4, PT, R90, UR22, RZ ;  /* 0x000000165a5a7c10 */ /* 0x000fe4000ff9e0ff */
[----:B------:R-:W-:Y:S02]  /*2280*/  IADD3 R92, P5, PT, R92, UR22, RZ ;  /* 0x000000165c5c7c10 */ /* 0x000fe4000ffbe0ff */
[----:B------:R-:W-:Y:S02]  /*2290*/  IADD3.X R83, PT, PT, R45, UR23, RZ, P3, !PT ;  /* 0x000000172d537c10 */ /* 0x000fe40009ffe4ff */
[----:B------:R-:W-:-:S02]  /*22a0*/  SHF.R.S32.HI R8, RZ, 0x1f, R37 ;  /* 0x0000001fff087819 */ /* 0x000fc40000011425 */
[----:B------:R-:W-:Y:S02]  /*22b0*/  IADD3 R88, P1, PT, R88, UR22, RZ ;  /* 0x0000001658587c10 */ /* 0x000fe4000ff3e0ff */
[----:B------:R-:W-:Y:S02]  /*22c0*/  IADD3 R95, P3, PT, R54, UR20, RZ ;  /* 0x00000014365f7c10 */ /* 0x000fe4000ff7e0ff */
[----:B------:R-:W-:Y:S02]  /*22d0*/  CS2R R54, SRZ ;  /* 0x0000000000367805 */ /* 0x000fe4000001ff00 */
[----:B------:R-:W-:Y:S02]  /*22e0*/  SHF.L.U64.HI R9, R52, 0x2, R9 ;  /* 0x0000000234097819 */ /* 0x000fe40000010209 */
[----:B------:R-:W-:Y:S02]  /*22f0*/  CS2R R52, SRZ ;  /* 0x0000000000347805 */ /* 0x000fe4000001ff00 */
[----:B------:R-:W-:-:S02]  /*2300*/  SHF.L.U64.HI R4, R51, 0x2, R4 ;  /* 0x0000000233047819 */ /* 0x000fc40000010204 */
[----:B------:R-:W-:Y:S02]  /*2310*/  CS2R R50, SRZ ;  /* 0x0000000000327805 */ /* 0x000fe4000001ff00 */
[----:B------:R-:W-:Y:S02]  /*2320*/  SHF.L.U64.HI R6, R49, 0x2, R6 ;  /* 0x0000000231067819 */ /* 0x000fe40000010206 */
[----:B------:R-:W-:Y:S02]  /*2330*/  SHF.L.U64.HI R7, R48, 0x2, R7 ;  /* 0x0000000230077819 */ /* 0x000fe40000010207 */
[----:B------:R-:W-:Y:S02]  /*2340*/  CS2R R48, SRZ ;  /* 0x0000000000307805 */ /* 0x000fe4000001ff00 */
[----:B------:R-:W-:Y:S02]  /*2350*/  IADD3.X R85, PT, PT, R44, UR23, RZ, P0, !PT ;  /* 0x000000172c557c10 */ /* 0x000fe400087fe4ff */
[----:B------:R-:W-:-:S02]  /*2360*/  CS2R R44, SRZ ;  /* 0x00000000002c7805 */ /* 0x000fc4000001ff00 */
[----:B------:R-:W-:Y:S02]  /*2370*/  IADD3.X R87, PT, PT, R14, UR23, RZ, P2, !PT ;  /* 0x000000170e577c10 */ /* 0x000fe400097fe4ff */
[----:B------:R-:W-:Y:S02]  /*2380*/  CS2R R14, SRZ ;  /* 0x00000000000e7805 */ /* 0x000fe4000001ff00 */
[----:B------:R-:W-:Y:S02]  /*2390*/  IADD3.X R91, PT, PT, R12, UR23, RZ, P4, !PT ;  /* 0x000000170c5b7c10 */ /* 0x000fe4000a7fe4ff */
[----:B------:R-:W-:Y:S02]  /*23a0*/  IADD3.X R93, PT, PT, R13, UR23, RZ, P5, !PT ;  /* 0x000000170d5d7c10 */ /* 0x000fe4000affe4ff */
[----:B------:R-:W-:Y:S02]  /*23b0*/  CS2R R12, SRZ ;  /* 0x00000000000c7805 */ /* 0x000fe4000001ff00 */
[----:B------:R-:W-:-:S02]  /*23c0*/  SHF.L.U64.HI R8, R37, 0x2, R8 ;  /* 0x0000000225087819 */ /* 0x000fc40000010208 */
[----:B------:R-:W-:Y:S02]  /*23d0*/  IADD3.X R89, PT, PT, R17, UR23, RZ, P1, !PT ;  /* 0x0000001711597c10 */ /* 0x000fe40008ffe4ff */
[----:B------:R-:W-:Y:S02]  /*23e0*/  IADD3.X R94, PT, PT, R94, UR21, RZ, P3, !PT ;  /* 0x000000155e5e7c10 */ /* 0x000fe40009ffe4ff */
[----:B------:R-:W-:Y:S02]  /*23f0*/  LOP3.LUT R100, R101, 0x20, RZ, 0x3c, !PT ;  /* 0x0000002065647812 */ /* 0x000fe400078e3cff */
[----:B------:R-:W-:-:S07]  /*2400*/  LOP3.LUT R98, R99, 0x40, RZ, 0x3c, !PT ;  /* 0x0000004063627812 */ /* 0x000fce00078e3cff */
.L_x_2:
[----:B------:R-:W-:-:S04]  /*2410*/  DEPBAR.LE SB0, 0x2 ;  /* 0x000080800000791a */ /* 0x000fc80000000000 */
[----:B------:R-:W-:Y:S01]  /*2420*/  UIADD3 UR7, UPT, UPT, UR7, 0x1, URZ ;  /* 0x0000000107077890 */ /* 0x000fe2000fffe0ff */
[----:B------:R-:W-:Y:S01]  /*2430*/  BAR.SYNC.DEFER_BLOCKING 0x0 ;  /* 0x0000000000007b1d */ /* 0x000fe20000010000 */
[----:B------:R-:W-:Y:S01]  /*2440*/  UISETP.GE.AND UP1, UPT, UR4, UR13, UPT ;  /* 0x0000000d0400728c */ /* 0x000fe2000bf26270 */
[----:B------:R-:W-:Y:S01]  /*2450*/  ISETP.GE.AND P1, PT, R119, UR10, PT ;  /* 0x0000000a77007c0c */ /* 0x000fe2000bf26270 */
[----:B------:R-:W-:Y:S01]  /*2460*/  UISETP.GT.AND UP0, UPT, UR7, 0x1, UPT ;  /* 0x000000010700788c */ /* 0x000fe2000bf04270 */
[----:B------:R-:W-:Y:S01]  /*2470*/  ISETP.GE.AND P0, PT, R121, UR10, PT ;  /* 0x0000000a79007c0c */ /* 0x000fe2000bf06270 */
[----:B------:R-:W-:Y:S01]  /*2480*/  UIADD3 UR5, UPT, UPT, UR5, 0x1, URZ ;  /* 0x0000000105057890 */ /* 0x000fe2000fffe0ff */
[----:B------:R-:W-:Y:S01]  /*2490*/  ISETP.GE.AND P5, PT, R115, UR10, PT ;  /* 0x0000000a73007c0c */ /* 0x000fe2000bfa6270 */
[----:B------:R-:W-:Y:S01]  /*24a0*/  USEL UR7, UR7, URZ, !UP0 ;  /* 0x000000ff07077287 */ /* 0x000fe2000c000000 */
[----:B------:R-:W-:Y:S01]  /*24b0*/  PLOP3.LUT P3, PT, PT, PT, UP1, 0x40, 0x4 ;  /* 0x000000000004781c */ /* 0x000fe20003f6e818 */
[----:B------:R-:W-:Y:S01]  /*24c0*/  UISETP.GT.AND UP0, UPT, UR5, 0x1, UPT ;  /* 0x000000010500788c */ /* 0x000fe2000bf04270 */
[----:B------:R-:W-:Y:S01]  /*24d0*/  PLOP3.LUT P2, PT, PT, PT, UP1, 0x40, 0x4 ;  /* 0x000000000004781c */ /* 0x000fe20003f4e818 */
[----:B------:R-:W-:Y:S01]  /*24e0*/  ULEA UR14, UR7, UR8, 0xe ;  /* 0x00000008070e7291 */ /* 0x000fe2000f8e70ff */
[----:B------:R-:W-:Y:S01]  /*24f0*/  PLOP3.LUT P6, PT, PT, PT, UP1, 0x40, 0x4 ;  /* 0x000000000004781c */ /* 0x000fe20003fce818 */
[----:B------:R-:W-:-:S02]  /*2500*/  USEL UR5, UR5, URZ, !UP0 ;  /* 0x000000ff05057287 */ /* 0x000fc4000c000000 */
[----:B------:R-:W-:-:S04]  /*2510*/  UIADD3 UR4, UPT, UPT, UR4, 0x1, URZ ;  /* 0x0000000104047890 */ /* 0x000fc8000fffe0ff */
[----:B------:R-:W-:Y:S01]  /*2520*/  UISETP.NE.U32.AND UP0, UPT, UR9, UR4, UPT ;  /* 0x000000040900728c */ /* 0x000fe2000bf05070 */
[----:B------:R-:W-:Y:S04]  /*2530*/  LDS R72, [R101+UR14] ;  /* 0x0000000e65487984 */ /* 0x000fe80008000800 */
[----:B------:R-:W-:Y:S04]  /*2540*/  LDS R74, [R101+UR14+0x800] ;  /* 0x0008000e654a7984 */ /* 0x000fe80008000800 */
[----:B------:R-:W-:Y:S04]  /*2550*/  LDS R73, [R100+UR14] ;  /* 0x0000000e64497984 */ /* 0x000fe80008000800 */
[----:B------:R-:W-:Y:S04]  /*2560*/  LDS R75, [R100+UR14+0x800] ;  /* 0x0008000e644b7984 */ /* 0x000fe80008000800 */
[----:B------:R-:W1:Y:S04]  /*2570*/  LDSM.16.M88.4 R24, [R99+UR14+0x9000] ;  /* 0x0090000e6318783b */ /* 0x000e680008000200 */
[----:B------:R-:W2:Y:S04]  /*2580*/  LDSM.16.M88.4 R28, [R99+UR14+0xa000] ;  /* 0x00a0000e631c783b */ /* 0x000ea80008000200 */
[----:B------:R-:W-:Y:S04]  /*2590*/  LDS R16, [R101+UR14+0x100] ;  /* 0x0001000e65107984 */ /* 0x000fe80008000800 */
[----:B------:R-:W-:Y:S04]  /*25a0*/  LDS R18, [R101+UR14+0x900] ;  /* 0x0009000e65127984 */ /* 0x000fe80008000800 */
[----:B------:R-:W-:Y:S04]  /*25b0*/  LDS R17, [R100+UR14+0x100] ;  /* 0x0001000e64117984 */ /* 0x000fe80008000800 */
[----:B------:R-:W3:Y:S04]  /*25c0*/  LDSM.16.M88.4 R20, [R99+UR14+0x8000] ;  /* 0x0080000e6314783b */ /* 0x000ee80008000200 */
[----:B------:R-:W4:Y:S04]  /*25d0*/  LDSM.16.M88.4 R32, [R99+UR14+0xb000] ;  /* 0x00b0000e6320783b */ /* 0x000f280008000200 */
[----:B------:R-:W5:Y:S04]  /*25e0*/  LDS R19, [R100+UR14+0x900] ;  /* 0x0009000e64137984 */ /* 0x000f680008000800 */
[----:B------:R-:W-:Y:S04]  /*25f0*/  LDS R36, [R101+UR14+0x1000] ;  /* 0x0010000e65247984 */ /* 0x000fe80008000800 */
[----:B------:R-:W-:Y:S04]  /*2600*/  LDS R38, [R101+UR14+0x1800] ;  /* 0x0018000e65267984 */ /* 0x000fe80008000800 */
[----:B------:R-:W-:Y:S01]  /*2610*/  LDS R37, [R100+UR14+0x1000] ;  /* 0x0010000e64257984 */ /* 0x000fe20008000800 */
[C---:B-1----:R-:W-:Y:S03]  /*2620*/  HMMA.1688.F32.TF32 R48, R72.reuse, R24, R48 ;  /* 0x000000184830723c */ /* 0x042fe60000081030 */
[----:B------:R-:W1:Y:S04]  /*2630*/  LDS R39, [R100+UR14+0x1800] ;  /* 0x0018000e64277984 */ /* 0x000e680008000800 */
[----:B------:R-:W-:Y:S01]  /*2640*/  LDS R40, [R101+UR14+0x1100] ;  /* 0x0011000e65287984 */ /* 0x000fe20008000800 */
[C---:B--2---:R-:W-:Y:S03]  /*2650*/  HMMA.1688.F32.TF32 R52, R72.reuse, R28, R52 ;  /* 0x0000001c4834723c */ /* 0x044fe60000081034 */
[----:B------:R-:W-:Y:S04]  /*2660*/  LDS R42, [R101+UR14+0x1900] ;  /* 0x0019000e652a7984 */ /* 0x000fe80008000800 */
[----:B------:R-:W-:Y:S04]  /*2670*/  LDS R41, [R100+UR14+0x1100] ;  /* 0x0011000e64297984 */ /* 0x000fe80008000800 */
[----:B------:R-:W2:Y:S01]  /*2680*/  LDS R43, [R100+UR14+0x1900] ;  /* 0x0019000e642b7984 */ /* 0x000ea20008000800 */
[C---:B---3--:R-:W-:Y:S08]  /*2690*/  HMMA.1688.F32.TF32 R44, R72.reuse, R20, R44 ;  /* 0x00000014482c723c */ /* 0x048ff0000008102c */
[----:B----4-:R-:W-:Y:S01]  /*26a0*/  HMMA.1688.F32.TF32 R56, R72, R32, R56 ;  /* 0x000000204838723c */ /* 0x010fe20000081038 */
[----:B------:R-:W-:Y:S04]  /*26b0*/  LDS R72, [R101+UR14+0x2000] ;  /* 0x0020000e65487984 */ /* 0x000fe80008000800 */
[----:B------:R-:W-:Y:S03]  /*26c0*/  LDS R74, [R101+UR14+0x2800] ;  /* 0x0028000e654a7984 */ /* 0x000fe60008000800 */
[C---:B-----5:R-:W-:Y:S01]  /*26d0*/  HMMA.1688.F32.TF32 R64, R16.reuse, R20, R64 ;  /* 0x000000141040723c */ /* 0x060fe20000081040 */
[----:B------:R-:W-:Y:S04]  /*26e0*/  LDS R73, [R100+UR14+0x2000] ;  /* 0x0020000e64497984 */ /* 0x000fe80008000800 */
[----:B------:R-:W-:Y:S03]  /*26f0*/  LDS R75, [R100+UR14+0x2800] ;  /* 0x0028000e644b7984 */ /* 0x000fe60008000800 */
[C---:B------:R-:W-:Y:S08]  /*2700*/  HMMA.1688.F32.TF32 R68, R16.reuse, R24, R68 ;  /* 0x000000181044723c */ /* 0x040ff00000081044 */
[----:B------:R-:W-:Y:S08]  /*2710*/  HMMA.1688.F32.TF32 R60, R16, R28, R60 ;  /* 0x0000001c103c723c */ /* 0x000ff0000008103c */
[C---:B-1----:R-:W-:Y:S08]  /*2720*/  HMMA.1688.F32.TF32 R48, R36.reuse, R26, R48 ;  /* 0x0000001a2430723c */ /* 0x042ff00000081030 */
[----:B------:R-:W-:Y:S08]  /*2730*/  HMMA.1688.F32.TF32 R52, R36, R30, R52 ;  /* 0x0000001e2434723c */ /* 0x000ff00000081034 */
[----:B------:R-:W-:Y:S01]  /*2740*/  HMMA.1688.F32.TF32 R12, R16, R32, R12 ;  /* 0x00000020100c723c */ /* 0x000fe2000008100c */
[----:B------:R-:W1:Y:S04]  /*2750*/  LDSM.16.M88.4 R16, [R98+UR14+0xb000] ;  /* 0x00b0000e6210783b */ /* 0x000e680008000200 */
[----:B------:R-:W-:Y:S03]  /*2760*/  LDS R32, [R101+UR14+0x3100] ;  /* 0x0031000e65207984 */ /* 0x000fe60008000800 */
[C---:B------:R-:W-:Y:S01]  /*2770*/  HMMA.1688.F32.TF32 R44, R36.reuse, R22, R44 ;  /* 0x00000016242c723c */ /* 0x040fe2000008102c */
[----:B------:R-:W-:Y:S07]  /*2780*/  LDS R33, [R100+UR14+0x3100] ;  /* 0x0031000e64217984 */ /* 0x000fee0008000800 */
[----:B------:R-:W-:Y:S01]  /*2790*/  HMMA.1688.F32.TF32 R56, R36, R34, R56 ;  /* 0x000000222438723c */ /* 0x000fe20000081038 */
[----:B------:R-:W-:Y:S04]  /*27a0*/  LDS R36, [R101+UR14+0x2100] ;  /* 0x0021000e65247984 */ /* 0x000fe80008000800 */
[----:B------:R-:W-:Y:S03]  /*27b0*/  LDS R38, [R101+UR14+0x2900] ;  /* 0x0029000e65267984 */ /* 0x000fe60008000800 */
[C---:B--2---:R-:W-:Y:S01]  /*27c0*/  HMMA.1688.F32.TF32 R64, R40.reuse, R22, R64 ;  /* 0x000000162840723c */ /* 0x044fe20000081040 */
[----:B------:R-:W-:Y:S04]  /*27d0*/  LDS R37, [R100+UR14+0x2100] ;  /* 0x0021000e64257984 */ /* 0x000fe80008000800 */
[----:B------:R-:W2:Y:S03]  /*27e0*/  LDS R39, [R100+UR14+0x2900] ;  /* 0x0029000e64277984 */ /* 0x000ea60008000800 */
[C---:B------:R-:W-:Y:S01]  /*27f0*/  HMMA.1688.F32.TF32 R24, R40.reuse, R26, R68 ;  /* 0x0000001a2818723c */ /* 0x040fe20000081044 */
[----:B------:R-:W3:Y:S04]  /*2800*/  LDSM.16.M88.4 R20, [R98+UR14+0x8000] ;  /* 0x0080000e6214783b */ /* 0x000ee80008000200 */
[----:B------:R-:W4:Y:S03]  /*2810*/  LDSM.16.M88.4 R68, [R98+UR14+0x9000] ;  /* 0x0090000e6244783b */ /* 0x000f260008000200 */
[C---:B------:R-:W-:Y:S01]  /*2820*/  HMMA.1688.F32.TF32 R28, R40.reuse, R30, R60 ;  /* 0x0000001e281c723c */ /* 0x040fe2000008103c */
[----:B------:R-:W5:Y:S07]  /*2830*/  LDSM.16.M88.4 R60, [R98+UR14+0xa000] ;  /* 0x00a0000e623c783b */ /* 0x000f6e0008000200 */
[----:B------:R-:W-:Y:S01]  /*2840*/  HMMA.1688.F32.TF32 R40, R40, R34, R12 ;  /* 0x000000222828723c */ /* 0x000fe2000008100c */
[----:B------:R-:W-:Y:S04]  /*2850*/  LDS R12, [R101+UR14+0x3000] ;  /* 0x0030000e650c7984 */ /* 0x000fe80008000800 */
[----:B------:R-:W-:Y:S03]  /*2860*/  LDS R14, [R101+UR14+0x3800] ;  /* 0x0038000e650e7984 */ /* 0x000fe60008000800 */
[-C--:B-1----:R-:W-:Y:S01]  /*2870*/  HMMA.1688.F32.TF32 R56, R72, R16.reuse, R56 ;  /* 0x000000104838723c */ /* 0x082fe20000081038 */
[----:B------:R-:W-:Y:S04]  /*2880*/  LDS R13, [R100+UR14+0x3000] ;  /* 0x0030000e640d7984 */ /* 0x000fe80008000800 */
[----:B------:R-:W1:Y:S04]  /*2890*/  LDS R15, [R100+UR14+0x3800] ;  /* 0x0038000e640f7984 */ /* 0x000e680008000800 */
[----:B------:R-:W-:Y:S04]  /*28a0*/  LDS R34, [R101+UR14+0x3900] ;  /* 0x0039000e65227984 */ /* 0x000fe80008000800 */
[----:B------:R-:W1:Y:S01]  /*28b0*/  LDS R35, [R100+UR14+0x3900] ;  /* 0x0039000e64237984 */ /* 0x000e620008000800 */
[----:B--2---:R-:W-:Y:S01]  /*28c0*/  HMMA.1688.F32.TF32 R40, R36, R16, R40 ;  /* 0x000000102428723c */ /* 0x004fe20000081028 */
[----:B------:R-:W-:Y:S01]  /*28d0*/  SEL R17, RZ, 0x4, P1 ;  /* 0x00000004ff117807 */ /* 0x000fe20000800000 */
[----:B------:R-:W-:Y:S01]  /*28e0*/  ULEA UR14, UR5, UR8, 0xe ;  /* 0x00000008050e7291 */ /* 0x000fe2000f8e70ff */
[----:B------:R-:W-:-:S02]  /*28f0*/  SEL R16, RZ, 0x4, P0 ;  /* 0x00000004ff107807 */ /* 0x000fc40000000000 */
[----:B------:R-:W-:Y:S02]  /*2900*/  SEL R17, R17, RZ, P3 ;  /* 0x000000ff11117207 */ /* 0x000fe40001800000 */
[----:B------:R-:W-:Y:S01]  /*2910*/  ISETP.GE.AND P1, PT, R117, UR10, PT ;  /* 0x0000000a75007c0c */ /* 0x000fe2000bf26270 */
[C---:B---3--:R-:W-:Y:S01]  /*2920*/  HMMA.1688.F32.TF32 R44, R72.reuse, R20, R44 ;  /* 0x00000014482c723c */ /* 0x048fe2000008102c */
[----:B------:R-:W-:Y:S02]  /*2930*/  ISETP.NE.U32.AND P3, PT, R17, RZ, PT ;  /* 0x000000ff1100720c */ /* 0x000fe40003f65070 */
[----:B------:R-:W-:Y:S02]  /*2940*/  SEL R16, R16, RZ, P2 ;  /* 0x000000ff10107207 */ /* 0x000fe40001000000 */
[----:B------:R-:W-:Y:S02]  /*2950*/  SEL R17, RZ, 0x4, P1 ;  /* 0x00000004ff117807 */ /* 0x000fe40000800000 */
[----:B------:R-:W-:Y:S01]  /*2960*/  PLOP3.LUT P1, PT, PT, PT, UP1, 0x40, 0x4 ;  /* 0x000000000004781c */ /* 0x000fe20003f2e818 */
[----:B----4-:R-:W-:Y:S01]  /*2970*/  HMMA.1688.F32.TF32 R48, R72, R68, R48 ;  /* 0x000000444830723c */ /* 0x010fe20000081030 */
[----:B------:R-:W-:-:S02]  /*2980*/  ISETP.GE.AND P0, PT, R113, UR10, PT ;  /* 0x0000000a71007c0c */ /* 0x000fc4000bf06270 */
[----:B------:R-:W-:Y:S02]  /*2990*/  ISETP.NE.U32.AND P2, PT, R16, RZ, PT ;  /* 0x000000ff1000720c */ /* 0x000fe40003f45070 */
[----:B------:R-:W-:Y:S02]  /*29a0*/  IADD3 R16, P4, PT, R120, R95, RZ ;  /* 0x0000005f78107210 */ /* 0x000fe40007f9e0ff */
[----:B------:R-:W-:Y:S01]  /*29b0*/  SEL R17, R17, RZ, P6 ;  /* 0x000000ff11117207 */ /* 0x000fe20003000000 */
[----:B-----5:R-:W-:Y:S01]  /*29c0*/  HMMA.1688.F32.TF32 R52, R72, R60, R52 ;  /* 0x0000003c4834723c */ /* 0x020fe20000081034 */
[----:B------:R-:W-:-:S07]  /*29d0*/  ISETP.GE.AND P6, PT, R111, UR10, PT ;  /* 0x0000000a6f007c0c */ /* 0x000fce000bfc6270 */
[----:B------:R-:W-:Y:S01]  /*29e0*/  HMMA.1688.F32.TF32 R64, R36, R20, R64 ;  /* 0x000000142440723c */ /* 0x000fe20000081040 */
[----:B------:R-:W-:Y:S02]  /*29f0*/  SEL R20, RZ, 0x4, P5 ;  /* 0x00000004ff147807 */ /* 0x000fe40002800000 */
[----:B------:R-:W-:Y:S02]  /*2a00*/  PLOP3.LUT P5, PT, PT, PT, UP1, 0x40, 0x4 ;  /* 0x000000000004781c */ /* 0x000fe40003fae818 */
[----:B------:R-:W-:Y:S02]  /*2a10*/  SEL R20, R20, RZ, P1 ;  /* 0x000000ff14147207 */ /* 0x000fe40000800000 */
[----:B------:R-:W-:Y:S01]  /*2a20*/  SEL R21, RZ, 0x4, P0 ;  /* 0x00000004ff157807 */ /* 0x000fe20000000000 */
[C---:B-1----:R-:W-:Y:S01]  /*2a30*/  HMMA.1688.F32.TF32 R44, R12.reuse, R22, R44 ;  /* 0x000000160c2c723c */ /* 0x042fe2000008102c */
[----:B------:R-:W-:Y:S02]  /*2a40*/  ISETP.NE.U32.AND P0, PT, R20, RZ, PT ;  /* 0x000000ff1400720c */ /* 0x000fe40003f05070 */
[----:B------:R-:W-:Y:S01]  /*2a50*/  SEL R20, R21, RZ, P5 ;  /* 0x000000ff15147207 */ /* 0x000fe20002800000 */
[----:B------:R-:W-:Y:S01]  /*2a60*/  VIADD R21, R103, UR14 ;  /* 0x0000000e67157c36 */ /* 0x000fe20008000000 */
[----:B------:R-:W-:Y:S01]  /*2a70*/  BAR.SYNC.DEFER_BLOCKING 0x0 ;  /* 0x0000000000007b1d */ /* 0x000fe20000010000 */
[----:B------:R-:W-:Y:S01]  /*2a80*/  ISETP.NE.U32.AND P1, PT, R17, RZ, PT ;  /* 0x000000ff1100720c */ /* 0x000fe20003f25070 */
[----:B------:R-:W-:Y:S01]  /*2a90*/  IMAD.X R17, R94, 0x1, R77, P4 ;  /* 0x000000015e117824 */ /* 0x000fe200020e064d */
[----:B------:R-:W-:Y:S01]  /*2aa0*/  HMMA.1688.F32.TF32 R48, R12, R70, R48 ;  /* 0x000000460c30723c */ /* 0x000fe20000081030 */
[----:B------:R-:W-:Y:S01]  /*2ab0*/  ISETP.NE.U32.AND P4, PT, R20, RZ, PT ;  /* 0x000000ff1400720c */ /* 0x000fe20003f85070 */
[----:B------:R-:W-:-:S06]  /*2ac0*/  IMAD.U32 R20, RZ, RZ, UR6 ;  /* 0x00000006ff147e24 */ /* 0x000fcc000f8e00ff */
[C---:B------:R-:W-:Y:S08]  /*2ad0*/  HMMA.1688.F32.TF32 R52, R12.reuse, R62, R52 ;  /* 0x0000003e0c34723c */ /* 0x040ff00000081034 */
[----:B------:R-:W-:Y:S01]  /*2ae0*/  HMMA.1688.F32.TF32 R56, R12, R18, R56 ;  /* 0x000000120c38723c */ /* 0x000fe20000081038 */
[----:B------:R-:W-:Y:S02]  /*2af0*/  IADD3 R12, P5, PT, R118, R95, RZ ;  /* 0x0000005f760c7210 */ /* 0x000fe40007fbe0ff */
[----:B------:R-:W-:Y:S01]  /*2b00*/  SEL R14, RZ, 0x4, P6 ;  /* 0x00000004ff0e7807 */ /* 0x000fe20003000000 */
[----:B------:R-:W-:Y:S01]  /*2b10*/  @!PT LDS RZ, [RZ] ;  /* 0x00000000fffff984 */ /* 0x000fe20000000800 */
[----:B------:R-:W-:Y:S01]  /*2b20*/  @!PT LDS RZ, [RZ] ;  /* 0x00000000fffff984 */ /* 0x000fe20000000800 */
[----:B------:R-:W-:Y:S01]  /*2b30*/  @!PT LDS RZ, [RZ] ;  /* 0x00000000fffff984 */ /* 0x000fe20000000800 */
[----:B------:R1:W-:Y:S02]  /*2b40*/  LDGSTS.E [R21], desc[UR16][R16.64], P2 ;  /* 0x0000000010157fae */ /* 0x0003e400091a1010 */
[----:B------:R-:W-:Y:S01]  /*2b50*/  IMAD.X R13, R94, 0x1, R76, P5 ;  /* 0x000000015e0d7824 */ /* 0x000fe200028e064c */
[----:B------:R-:W-:Y:S01]  /*2b60*/  PLOP3.LUT P5, PT, PT, PT, UP1, 0x40, 0x4 ;  /* 0x000000000004781c */ /* 0x000fe20003fae818 */
[----:B------:R-:W-:Y:S01]  /*2b70*/  HMMA.1688.F32.TF32 R64, R32, R22, R64 ;  /* 0x000000162040723c */ /* 0x000fe20000081040 */
[----:B------:R-:W-:-:S02]  /*2b80*/  ISETP.GE.AND P2, PT, R109, UR10, PT ;  /* 0x0000000a6d007c0c */ /* 0x000fc4000bf46270 */
[-C--:B------:R-:W-:Y:S01]  /*2b90*/  IADD3 R22, P6, PT, R116, R95.reuse, RZ ;  /* 0x0000005f74167210 */ /* 0x080fe20007fde0ff */
[----:B------:R2:W-:Y:S01]  /*2ba0*/  LDGSTS.E [R21+0x800], desc[UR16][R12.64], P3 ;  /* 0x008000000c157fae */ /* 0x0005e200099a1010 */
[----:B------:R-:W-:Y:S02]  /*2bb0*/  SEL R14, R14, RZ, P5 ;  /* 0x000000ff0e0e7207 */ /* 0x000fe40002800000 */
[----:B------:R-:W-:Y:S01]  /*2bc0*/  PLOP3.LUT P3, PT, PT, PT, UP1, 0x40, 0x4 ;  /* 0x000000000004781c */ /* 0x000fe20003f6e818 */
[----:B------:R-:W-:Y:S01]  /*2bd0*/  HMMA.1688.F32.TF32 R24, R36, R68, R24 ;  /* 0x000000442418723c */ /* 0x000fe20000081018 */
[----:B------:R-:W-:Y:S01]  /*2be0*/  SEL R15, RZ, 0x4, P2 ;  /* 0x00000004ff0f7807 */ /* 0x000fe20001000000 */
[----:B------:R-:W-:Y:S01]  /*2bf0*/  IMAD.X R23, R94, 0x1, R9, P6 ;  /* 0x000000015e177824 */ /* 0x000fe200030e0609 */
[----:B------:R-:W-:Y:S02]  /*2c00*/  ISETP.NE.U32.AND P2, PT, R14, RZ, PT ;  /* 0x000000ff0e00720c */ /* 0x000fe40003f45070 */
[----:B-1----:R-:W-:-:S02]  /*2c10*/  IADD3 R16, P5, PT, R114, R95, RZ ;  /* 0x0000005f72107210 */ /* 0x002fc40007fbe0ff */
[----:B------:R-:W-:Y:S01]  /*2c20*/  SEL R15, R15, RZ, P3 ;  /* 0x000000ff0f0f7207 */ /* 0x000fe20001800000 */
[----:B------:R1:W-:Y:S01]  /*2c30*/  LDGSTS.E [R21+0x1000], desc[UR16][R22.64], P1 ;  /* 0x0100000016157fae */ /* 0x0003e200089a1010 */
[-C--:B------:R-:W-:Y:S01]  /*2c40*/  IADD3 R14, P6, PT, R112, R95.reuse, RZ ;  /* 0x0000005f700e7210 */ /* 0x080fe20007fde0ff */
[----:B------:R-:W-:Y:S01]  /*2c50*/  IMAD.X R17, R94, 0x1, R2, P5 ;  /* 0x000000015e117824 */ /* 0x000fe200028e0602 */
[----:B------:R-:W-:Y:S01]  /*2c60*/  ISETP.NE.U32.AND P3, PT, R15, RZ, PT ;  /* 0x000000ff0f00720c */ /* 0x000fe20003f65070 */
[----:B------:R-:W-:Y:S01]  /*2c70*/  HMMA.1688.F32.TF32 R28, R36, R60, R28 ;  /* 0x0000003c241c723c */ /* 0x000fe2000008101c */
[----:B------:R-:W-:Y:S01]  /*2c80*/  ISETP.GE.AND P5, PT, R104, UR10, PT ;  /* 0x0000000a68007c0c */ /* 0x000fe2000bfa6270 */
[----:B------:R-:W-:Y:S01]  /*2c90*/  IMAD.X R15, R94, 0x1, R4, P6 ;  /* 0x000000015e0f7824 */ /* 0x000fe200030e0604 */
[----:B------:R3:W-:Y:S01]  /*2ca0*/  LDGSTS.E [R21+0x1800], desc[UR16][R16.64], P0 ;  /* 0x0180000010157fae */ /* 0x0007e200081a1010 */
[----:B------:R-:W-:Y:S02]  /*2cb0*/  PLOP3.LUT P6, PT, PT, PT, UP1, 0x40, 0x4 ;  /* 0x000000000004781c */ /* 0x000fe40003fce818 */
[----:B--2---:R-:W-:Y:S01]  /*2cc0*/  SEL R13, RZ, 0x4, P5 ;  /* 0x00000004ff0d7807 */ /* 0x004fe20002800000 */
[----:B------:R2:W-:Y:S01]  /*2cd0*/  LDGSTS.E [R21+0x2000], desc[UR16][R14.64], P4 ;  /* 0x020000000e157fae */ /* 0x0005e2000a1a1010 */
[----:B------:R-:W-:Y:S01]  /*2ce0*/  ISETP.GE.AND P4, PT, R107, UR10, PT ;  /* 0x0000000a6b007c0c */ /* 0x000fe2000bf86270 */
[----:B------:R-:W-:Y:S01]  /*2cf0*/  HMMA.1688.F32.TF32 R68, R32, R70, R24 ;  /* 0x000000462044723c */ /* 0x000fe20000081018 */
[----:B------:R-:W-:Y:S01]  /*2d00*/  IADD3 R26, P0, PT, R110, R95, RZ ;  /* 0x0000005f6e1a7210 */ /* 0x000fe20007f1e0ff */
[----:B------:R-:W-:Y:S01]  /*2d10*/  UIADD3 UR10, UPT, UPT, UR10, -0x20, URZ ;  /* 0xffffffe00a0a7890 */ /* 0x000fe2000fffe0ff */
[----:B------:R-:W-:-:S02]  /*2d20*/  SEL R12, RZ, 0x4, P4 ;  /* 0x00000004ff0c7807 */ /* 0x000fc40002000000 */
[----:B------:R-:W-:Y:S01]  /*2d30*/  PLOP3.LUT P4, PT, PT, PT, UP1, 0x40, 0x4 ;  /* 0x000000000004781c */ /* 0x000fe20003f8e818 */
[----:B------:R-:W-:Y:S01]  /*2d40*/  IMAD.X R27, R94, 0x1, R5, P0 ;  /* 0x000000015e1b7824 */ /* 0x000fe200000e0605 */
[-C--:B------:R-:W-:Y:S02]  /*2d50*/  IADD3 R24, P1, PT, R108, R95.reuse, RZ ;  /* 0x0000005f6c187210 */ /* 0x080fe40007f3e0ff */
[----:B------:R-:W-:Y:S02]  /*2d60*/  SEL R12, R12, RZ, P6 ;  /* 0x000000ff0c0c7207 */ /* 0x000fe40003000000 */
[----:B------:R-:W-:Y:S01]  /*2d70*/  SEL R13, R13, RZ, P4 ;  /* 0x000000ff0d0d7207 */ /* 0x000fe20002000000 */
[----:B------:R-:W-:Y:S01]  /*2d80*/  IMAD.X R25, R94, 0x1, R6, P1 ;  /* 0x000000015e197824 */ /* 0x000fe200008e0606 */
[----:B------:R-:W-:Y:S01]  /*2d90*/  ISETP.NE.U32.AND P6, PT, R12, RZ, PT ;  /* 0x000000ff0c00720c */ /* 0x000fe20003fc5070 */
[----:B------:R4:W-:Y:S01]  /*2da0*/  LDGSTS.E [R21+0x2800], desc[UR16][R26.64], P2 ;  /* 0x028000001a157fae */ /* 0x0009e200091a1010 */
[----:B------:R-:W-:Y:S01]  /*2db0*/  ISETP.NE.U32.AND P0, PT, R13, RZ, PT ;  /* 0x000000ff0d00720c */ /* 0x000fe20003f05070 */
[----:B------:R-:W-:Y:S01]  /*2dc0*/  HMMA.1688.F32.TF32 R60, R32, R62, R28 ;  /* 0x0000003e203c723c */ /* 0x000fe2000008101c */
[----:B-1----:R-:W-:Y:S01]  /*2dd0*/  IADD3 R22, P2, PT, R105, R90, RZ ;  /* 0x0000005a69167210 */ /* 0x002fe20007f5e0ff */
[----:B------:R1:W-:Y:S01]  /*2de0*/  LDGSTS.E [R21+0x3000], desc[UR16][R24.64], P3 ;  /* 0x0300000018157fae */ /* 0x0003e200099a1010 */
[-C--:B---3--:R-:W-:Y:S01]  /*2df0*/  IADD3 R16, P5, PT, R106, R95.reuse, RZ ;  /* 0x0000005f6a107210 */ /* 0x088fe20007fbe0ff */
[----:B------:R-:W-:Y:S01]  /*2e00*/  VIADD R31, R102, UR14 ;  /* 0x0000000e661f7c36 */ /* 0x000fe20008000000 */
[----:B------:R-:W-:Y:S01]  /*2e10*/  LEA R95, P4, R20, R95, 0x2 ;  /* 0x0000005f145f7211 */ /* 0x000fe200078810ff */
[----:B------:R-:W-:-:S02]  /*2e20*/  IMAD.X R23, R91, 0x1, R8, P2 ;  /* 0x000000015b177824 */ /* 0x000fc400010e0608 */
[----:B--2---:R-:W-:Y:S01]  /*2e30*/  HMMA.1688.F32.TF32 R12, R32, R18, R40 ;  /* 0x00000012200c723c */ /* 0x004fe20000081028 */
[C---:B------:R-:W-:Y:S01]  /*2e40*/  IADD3 R18, P1, PT, R105.reuse, R92, RZ ;  /* 0x0000005c69127210 */ /* 0x040fe20007f3e0ff */
[C---:B------:R-:W-:Y:S01]  /*2e50*/  IMAD.X R17, R94.reuse, 0x1, R7, P5 ;  /* 0x000000015e117824 */ /* 0x040fe200028e0607 */
[----:B----4-:R-:W-:Y:S02]  /*2e60*/  IADD3 R26, P2, PT, R105, R86, RZ ;  /* 0x00000056691a7210 */ /* 0x010fe40007f5e0ff */
[----:B------:R-:W-:Y:S01]  /*2e70*/  IADD3.X R94, PT, PT, R94, UR11, RZ, P4, !PT ;  /* 0x0000000b5e5e7c10 */ /* 0x000fe2000a7fe4ff */
[--C-:B------:R-:W-:Y:S01]  /*2e80*/  IMAD.X R19, R93, 0x1, R8.reuse, P1 ;  /* 0x000000015d137824 */ /* 0x100fe200008e0608 */
[----:B------:R-:W-:Y:S01]  /*2e90*/  IADD3 R28, P1, PT, R105, R88, RZ ;  /* 0x00000058691c7210 */ /* 0x000fe20007f3e0ff */
[----:B------:R2:W-:Y:S01]  /*2ea0*/  LDGSTS.E [R21+0x3800], desc[UR16][R16.64], P6 ;  /* 0x0380000010157fae */ /* 0x0005e2000b1a1010 */
[----:B------:R-:W-:Y:S01]  /*2eb0*/  IMAD.X R27, R87, 0x1, R8, P2 ;  /* 0x00000001571b7824 */ /* 0x000fe200010e0608 */
[----:B------:R-:W-:-:S02]  /*2ec0*/  IADD3 R20, P2, PT, R105, R82, RZ ;  /* 0x0000005269147210 */ /* 0x000fc40007f5e0ff */
[----:B------:R-:W-:Y:S01]  /*2ed0*/  IMAD.X R29, R89, 0x1, R8, P1 ;  /* 0x00000001591d7824 */ /* 0x000fe200008e0608 */
[----:B-1----:R-:W-:Y:S01]  /*2ee0*/  IADD3 R24, P1, PT, R105, R84, RZ ;  /* 0x0000005469187210 */ /* 0x002fe20007f3e0ff */
[----:B------:R-:W0:Y:S01]  /*2ef0*/  LDGDEPBAR ;  /* 0x00000000000079af */ /* 0x000e220000000000 */
[----:B------:R-:W-:-:S03]  /*2f00*/  IADD3 R88, P5, PT, R88, UR15, RZ ;  /* 0x0000000f58587c10 */ /* 0x000fc6000ffbe0ff */
[----:B------:R1:W-:Y:S01]  /*2f10*/  LDGSTS.E [R31+0x8000], desc[UR16][R18.64], P0 ;  /* 0x08000000121f7fae */ /* 0x0003e200081a1010 */
[--C-:B------:R-:W-:Y:S01]  /*2f20*/  IMAD.X R25, R85, 0x1, R8.reuse, P1 ;  /* 0x0000000155197824 */ /* 0x100fe200008e0608 */
[----:B--2---:R-:W-:Y:S01]  /*2f30*/  IADD3 R16, P3, PT, R105, R80, RZ ;  /* 0x0000005069107210 */ /* 0x004fe20007f7e0ff */
[--C-:B------:R-:W-:Y:S01]  /*2f40*/  IMAD.X R21, R83, 0x1, R8.reuse, P2 ;  /* 0x0000000153157824 */ /* 0x100fe200010e0608 */
[----:B------:R2:W-:Y:S01]  /*2f50*/  LDGSTS.E [R31+0x8800], desc[UR16][R22.64], P0 ;  /* 0x08800000161f7fae */ /* 0x0005e200081a1010 */
[----:B------:R-:W-:Y:S02]  /*2f60*/  IADD3 R84, P2, PT, R84, UR15, RZ ;  /* 0x0000000f54547c10 */ /* 0x000fe4000ff5e0ff */
[----:B------:R-:W-:Y:S01]  /*2f70*/  IMAD.X R17, R81, 0x1, R8, P3 ;  /* 0x0000000151117824 */ /* 0x000fe200018e0608 */
[----:B------:R2:W-:Y:S01]  /*2f80*/  LDGSTS.E [R31+0x9000], desc[UR16][R28.64], P0 ;  /* 0x090000001c1f7fae */ /* 0x0005e200081a1010 */
[----:B------:R-:W-:Y:S02]  /*2f90*/  IADD3 R86, P3, PT, R86, UR15, RZ ;  /* 0x0000000f56567c10 */ /* 0x000fe4000ff7e0ff */
[----:B------:R-:W-:Y:S01]  /*2fa0*/  IADD3.X R85, PT, PT, R85, UR12, RZ, P2, !PT ;  /* 0x0000000c55557c10 */ /* 0x000fe200097fe4ff */
[----:B------:R2:W-:Y:S01]  /*2fb0*/  LDGSTS.E [R31+0x9800], desc[UR16][R26.64], P0 ;  /* 0x098000001a1f7fae */ /* 0x0005e200081a1010 */
[----:B-1----:R-:W-:-:S02]  /*2fc0*/  IADD3 R18, P1, PT, R105, R78, RZ ;  /* 0x0000004e69127210 */ /* 0x002fc40007f3e0ff */
[----:B------:R-:W-:Y:S01]  /*2fd0*/  IADD3 R78, P6, PT, R78, UR15, RZ ;  /* 0x0000000f4e4e7c10 */ /* 0x000fe2000ffde0ff */
[----:B------:R2:W-:Y:S01]  /*2fe0*/  LDGSTS.E [R31+0xa000], desc[UR16][R24.64], P0 ;  /* 0x0a000000181f7fae */ /* 0x0005e200081a1010 */
[----:B------:R-:W-:Y:S01]  /*2ff0*/  IADD3.X R87, PT, PT, R87, UR12, RZ, P3, !PT ;  /* 0x0000000c57577c10 */ /* 0x000fe20009ffe4ff */
[C---:B------:R-:W-:Y:S01]  /*3000*/  IMAD.X R19, R79.reuse, 0x1, R8, P1 ;  /* 0x000000014f137824 */ /* 0x040fe200008e0608 */
[----:B------:R-:W-:Y:S01]  /*3010*/  IADD3.X R79, PT, PT, R79, UR12, RZ, P6, !PT ;  /* 0x0000000c4f4f7c10 */ /* 0x000fe2000b7fe4ff */
[----:B------:R2:W-:Y:S01]  /*3020*/  LDGSTS.E [R31+0xa800], desc[UR16][R20.64], P0 ;  /* 0x0a800000141f7fae */ /* 0x0005e200081a1010 */
[----:B------:R-:W-:Y:S02]  /*3030*/  IADD3 R82, P1, PT, R82, UR15, RZ ;  /* 0x0000000f52527c10 */ /* 0x000fe4000ff3e0ff */
[----:B------:R-:W-:Y:S01]  /*3040*/  IADD3 R90, P6, PT, R90, UR15, RZ ;  /* 0x0000000f5a5a7c10 */ /* 0x000fe2000ffde0ff */
[----:B------:R2:W-:Y:S01]  /*3050*/  LDGSTS.E [R31+0xb000], desc[UR16][R16.64], P0 ;  /* 0x0b000000101f7fae */ /* 0x0005e200081a1010 */
[----:B------:R-:W-:-:S02]  /*3060*/  IADD3.X R83, PT, PT, R83, UR12, RZ, P1, !PT ;  /* 0x0000000c53537c10 */ /* 0x000fc40008ffe4ff */
[----:B------:R-:W-:Y:S01]  /*3070*/  IADD3.X R89, PT, PT, R89, UR12, RZ, P5, !PT ;  /* 0x0000000c59597c10 */ /* 0x000fe2000affe4ff */
[----:B------:R2:W-:Y:S01]  /*3080*/  LDGSTS.E [R31+0xb800], desc[UR16][R18.64], P0 ;  /* 0x0b800000121f7fae */ /* 0x0005e200081a1010 */
[----:B------:R-:W-:Y:S02]  /*3090*/  IADD3 R80, P0, PT, R80, UR15, RZ ;  /* 0x0000000f50507c10 */ /* 0x000fe4000ff1e0ff */
[----:B------:R-:W-:Y:S01]  /*30a0*/  IADD3.X R91, PT, PT, R91, UR12, RZ, P6, !PT ;  /* 0x0000000c5b5b7c10 */ /* 0x000fe2000b7fe4ff */
[----:B------:R-:W0:Y:S01]  /*30b0*/  LDGDEPBAR ;  /* 0x00000000000079af */ /* 0x000e220000000000 */
[----:B------:R-:W-:Y:S02]  /*30c0*/  IADD3.X R81, PT, PT, R81, UR12, RZ, P0, !PT ;  /* 0x0000000c51517c10 */ /* 0x000fe400087fe4ff */
[----:B------:R-:W-:-:S04]  /*30d0*/  IADD3 R92, P0, PT, R92, UR15, RZ ;  /* 0x0000000f5c5c7c10 */ /* 0x000fc8000ff1e0ff */
[----:B------:R-:W-:Y:S01]  /*30e0*/  IADD3.X R93, PT, PT, R93, UR12, RZ, P0, !PT ;  /* 0x0000000c5d5d7c10 */ /* 0x000fe200087fe4ff */
[----:B--2---:R-:W-:Y:S08]  /*30f0*/  BRA.U UP0, `(.L_x_2) ;  /* 0xfffffff100c47547 */ /* 0x004ff0000b83ffff */
.L_x_1:
[----:B------:R-:W-:-:S04]  /*3100*/  DEPBAR.LE SB0, 0x0 ;  /* 0x000080000000791a */ /* 0x000fc80000000000 */
[C---:B------:R-:W-:Y:S01]  /*3110*/  IMAD.SHL.U32 R2, R97.reuse, 0x800, RZ ;  /* 0x0000080061027824 */ /* 0x040fe200078e00ff */
[----:B------:R-:W-:Y:S01]  /*3120*/  LOP3.LUT R96, R96, 0x60, RZ, 0xc0, !PT ;  /* 0x0000006060607812 */ /* 0x000fe200078ec0ff */
[C---:B------:R-:W-:Y:S01]  /*3130*/  IMAD.SHL.U32 R4, R97.reuse, 0x80, RZ ;  /* 0x0000008061047824 */ /* 0x040fe200078e00ff */
[----:B------:R-:W-:Y:S01]  /*3140*/  SHF.R.U32.HI R32, RZ, 0x3, R97 ;  /* 0x00000003ff207819 */ /* 0x000fe20000011661 */
[----:B------:R-:W-:Y:S01]  /*3150*/  IMAD.SHL.U32 R7, R97, 0x4, RZ ;  /* 0x0000000461077824 */ /* 0x000fe200078e00ff */
[----:B------:R-:W-:Y:S01]  /*3160*/  LOP3.LUT R2, R2, 0xc000, RZ, 0xc0, !PT ;  /* 0x0000c00002027812 */ /* 0x000fe200078ec0ff */
[----:B------:R-:W-:Y:S01]  /*3170*/  IMAD.MOV.U32 R16, RZ, RZ, R44 ;  /* 0x000000ffff107224 */ /* 0x000fe200078e002c */
[----:B------:R-:W-:Y:S01]  /*3180*/  LOP3.LUT R5, R4, 0x3000, RZ, 0xc0, !PT ;  /* 0x0000300004057812 */ /* 0x000fe200078ec0ff */
[----:B------:R-:W-:Y:S01]  /*3190*/  IMAD.MOV.U32 R17, RZ, RZ, R48 ;  /* 0x000000ffff117224 */ /* 0x000fe200078e0030 */
[----:B------:R-:W-:Y:S01]  /*31a0*/  LOP3.LUT R96, R96, 0x70, R7, 0x78, !PT ;  /* 0x0000007060607812 */ /* 0x000fe200078e7807 */
[----:B------:R-:W-:Y:S01]  /*31b0*/  IMAD.MOV.U32 R18, RZ, RZ, R52 ;  /* 0x000000ffff127224 */ /* 0x000fe200078e0034 */
[----:B------:R-:W-:Y:S01]  /*31c0*/  IADD3 R5, PT, PT, R5, UR8, R2 ;  /* 0x0000000805057c10 */ /* 0x000fe2000fffe002 */
[----:B------:R-:W-:Y:S01]  /*31d0*/  IMAD.MOV.U32 R19, RZ, RZ, R56 ;  /* 0x000000ffff137224 */ /* 0x000fe200078e0038 */
[----:B------:R-:W-:Y:S01]  /*31e0*/  LOP3.LUT R2, R97, 0x180, RZ, 0xc0, !PT ;  /* 0x0000018061027812 */ /* 0x000fe200078ec0ff */
[----:B------:R-:W-:Y:S01]  /*31f0*/  IMAD.MOV.U32 R20, RZ, RZ, R45 ;  /* 0x000000ffff147224 */ /* 0x000fe200078e002d */
[----:B------:R-:W1:Y:S01]  /*3200*/  LDCU UR4, c[0x0][0x3b4] ;  /* 0x00007680ff0477ac */ /* 0x000e620008000800 */
[----:B------:R-:W-:Y:S01]  /*3210*/  IMAD.IADD R5, R96, 0x1, R5 ;  /* 0x0000000160057824 */ /* 0x000fe200078e0205 */
[----:B------:R-:W2:Y:S01]  /*3220*/  LDC R8, c[0x0][0x3b8] ;  /* 0x0000ee00ff087b82 */ /* 0x000ea20000000800 */
[----:B------:R-:W-:Y:S01]  /*3230*/  IMAD.MOV.U32 R21, RZ, RZ, R49 ;  /* 0x000000ffff157224 */ /* 0x000fe200078e0031 */
[----:B------:R-:W3:Y:S01]  /*3240*/  LDCU.64 UR6, c[0x0][0x390] ;  /* 0x00007200ff0677ac */ /* 0x000ee20008000a00 */
[----:B------:R-:W-:-:S05]  /*3250*/  IMAD R5, R2, 0x2, R5 ;  /* 0x0000000202057824 */ /* 0x000fca00078e0205 */
[----:B------:R-:W-:Y:S01]  /*3260*/  BAR.SYNC.DEFER_BLOCKING 0x0 ;  /* 0x0000000000007b1d */ /* 0x000fe20000010000 */
[----:B------:R-:W-:Y:S01]  /*3270*/  IMAD.MOV.U32 R22, RZ, RZ, R53 ;  /* 0x000000ffff167224 */ /* 0x000fe200078e0035 */
[C---:B------:R-:W-:Y:S01]  /*3280*/  LOP3.LUT R9, R0.reuse, R121, RZ, 0xfc, !PT ;  /* 0x0000007900097212 */ /* 0x040fe200078efcff */
[----:B------:R-:W-:Y:S01]  /*3290*/  IMAD.MOV.U32 R23, RZ, RZ, R57 ;  /* 0x000000ffff177224 */ /* 0x000fe200078e0039 */
[----:B------:R-:W-:Y:S01]  /*32a0*/  ISETP.GE.AND P0, PT, R3, R10, PT ;  /* 0x0000000a0300720c */ /* 0x000fe20003f06270 */
[----:B------:R-:W-:Y:S01]  /*32b0*/  IMAD.MOV.U32 R27, RZ, RZ, R58 ;  /* 0x000000ffff1b7224 */ /* 0x000fe200078e003a */
[C-C-:B------:R-:W-:Y:S01]  /*32c0*/  LOP3.LUT R28, R0.reuse, 0x78, R121.reuse, 0xfe, !PT ;  /* 0x00000078001c7812 */ /* 0x140fe200078efe79 */
[----:B------:R-:W-:Y:S01]  /*32d0*/  IMAD.MOV.U32 R39, RZ, RZ, R12 ;  /* 0x000000ffff277224 */ /* 0x000fe200078e000c */
[----:B------:R-:W-:Y:S01]  /*32e0*/  ISETP.LT.AND P4, PT, R9, R11, !P0 ;  /* 0x0000000b0900720c */ /* 0x000fe20004781270 */
[----:B------:R-:W-:Y:S01]  /*32f0*/  IMAD.MOV.U32 R24, RZ, RZ, R46 ;  /* 0x000000ffff187224 */ /* 0x000fe200078e002e */
[C-C-:B------:R-:W-:Y:S01]  /*3300*/  LOP3.LUT R10, R0.reuse, 0x74, R121.reuse, 0xfe, !PT ;  /* 0x00000074000a7812 */ /* 0x140fe200078efe79 */
[----:B------:R-:W-:Y:S01]  /*3310*/  IMAD.MOV.U32 R25, RZ, RZ, R50 ;  /* 0x000000ffff197224 */ /* 0x000fe200078e0032 */
[C-C-:B------:R-:W-:Y:S01]  /*3320*/  LOP3.LUT R40, R0.reuse, 0x6c, R121.reuse, 0xfe, !PT ;  /* 0x0000006c00287812 */ /* 0x140fe200078efe79 */
[----:B------:R-:W-:Y:S01]  /*3330*/  IMAD.MOV.U32 R26, RZ, RZ, R54 ;  /* 0x000000ffff1a7224 */ /* 0x000fe200078e0036 */
[C---:B------:R-:W-:Y:S01]  /*3340*/  LOP3.LUT R42, R0.reuse, 0x68, R121, 0xfe, !PT ;  /* 0x00000068002a7812 */ /* 0x040fe200078efe79 */
[----:B------:R-:W-:Y:S01]  /*3350*/  IMAD.MOV.U32 R56, RZ, RZ, R47 ;  /* 0x000000ffff387224 */ /* 0x000fe200078e002f */
[C---:B------:R-:W-:Y:S01]  /*3360*/  LOP3.LUT R44, R0.reuse, 0x64, R121, 0xfe, !PT ;  /* 0x00000064002c7812 */ /* 0x040fe200078efe79 */
[----:B------:R-:W-:Y:S01]  /*3370*/  IMAD.MOV.U32 R57, RZ, RZ, R51 ;  /* 0x000000ffff397224 */ /* 0x000fe200078e0033 */
[C---:B------:R-:W-:Y:S01]  /*3380*/  LOP3.LUT R46, R0.reuse, 0x60, R121, 0xfe, !PT ;  /* 0x00000060002e7812 */ /* 0x040fe200078efe79 */
[----:B------:R-:W-:Y:S01]  /*3390*/  IMAD.MOV.U32 R58, RZ, RZ, R55 ;  /* 0x000000ffff3a7224 */ /* 0x000fe200078e0037 */
[C-C-:B------:R-:W-:Y:S01]  /*33a0*/  LOP3.LUT R48, R0.reuse, 0x5c, R121.reuse, 0xfe, !PT ;  /* 0x0000005c00307812 */ /* 0x140fe200078efe79 */
[----:B------:R-:W-:Y:S01]  /*33b0*/  IMAD.MOV.U32 R36, RZ, RZ, R64 ;  /* 0x000000ffff247224 */ /* 0x000fe200078e0040 */
[C-C-:B------:R-:W-:Y:S01]  /*33c0*/  LOP3.LUT R50, R0.reuse, 0x58, R121.reuse, 0xfe, !PT ;  /* 0x0000005800327812 */ /* 0x140fe200078efe79 */
[----:B------:R-:W-:Y:S01]  /*33d0*/  IMAD.MOV.U32 R37, RZ, RZ, R68 ;  /* 0x000000ffff257224 */ /* 0x000fe200078e0044 */
[----:B------:R4:W-:Y:S01]  /*33e0*/  STS.128 [R5], R16 ;  /* 0x0000001005007388 */ /* 0x0009e20000000c00 */
[----:B------:R-:W-:Y:S01]  /*33f0*/  IMAD.MOV.U32 R38, RZ, RZ, R60 ;  /* 0x000000ffff267224 */ /* 0x000fe200078e003c */
[C---:B------:R-:W-:Y:S01]  /*3400*/  LOP3.LUT R68, R0.reuse, 0x70, R121, 0xfe, !PT ;  /* 0x0000007000447812 */ /* 0x040fe200078efe79 */
[----:B------:R-:W-:Y:S01]  /*3410*/  IMAD.MOV.U32 R12, RZ, RZ, R67 ;  /* 0x000000ffff0c7224 */ /* 0x000fe200078e0043 */
[----:B------:R5:W-:Y:S01]  /*3420*/  STS.128 [R5+0x800], R20 ;  /* 0x0008001405007388 */ /* 0x000be20000000c00 */
[----:B------:R-:W-:Y:S01]  /*3430*/  IMAD R6, R97, 0x200, R97 ;  /* 0x0000020061067824 */ /* 0x000fe200078e0261 */
[--C-:B------:R-:W-:Y:S01]  /*3440*/  LOP3.LUT R52, R0, 0x54, R121.reuse, 0xfe, !PT ;  /* 0x0000005400347812 */ /* 0x100fe200078efe79 */
[----:B-1----:R-:W-:Y:S01]  /*3450*/  IMAD R29, R3, UR4, RZ ;  /* 0x00000004031d7c24 */ /* 0x002fe2000f8e02ff */
[----:B------:R-:W-:Y:S01]  /*3460*/  STS.128 [R5+0x80], R24 ;  /* 0x0000801805007388 */ /* 0x000fe20000000c00 */
[----:B------:R-:W-:Y:S01]  /*3470*/  IMAD.SHL.U32 R4, R6, 0x10, RZ ;  /* 0x0000001006047824 */ /* 0x000fe200078e00ff */
[----:B------:R-:W-:Y:S01]  /*3480*/  LOP3.LUT R54, R0, 0x50, R121, 0xfe, !PT ;  /* 0x0000005000367812 */ /* 0x000fe200078efe79 */
[----:B--2---:R-:W-:Y:S01]  /*3490*/  IMAD R49, R9, R8, RZ ;  /* 0x0000000809317224 */ /* 0x004fe200078e02ff */
[----:B------:R1:W-:Y:S01]  /*34a0*/  STS.128 [R5+0x880], R56 ;  /* 0x0008803805007388 */ /* 0x0003e20000000c00 */
[----:B---3--:R-:W-:-:S02]  /*34b0*/  LEA R3, P2, R29, UR6, 0x2 ;  /* 0x000000061d037c11 */ /* 0x008fc4000f8410ff */
[----:B------:R-:W-:Y:S01]  /*34c0*/  LOP3.LUT R7, R4, 0xcff0, RZ, 0xc0, !PT ;  /* 0x0000cff004077812 */ /* 0x000fe200078ec0ff */
[----:B----4-:R-:W-:Y:S01]  /*34d0*/  IMAD.MOV.U32 R19, RZ, RZ, R13 ;  /* 0x000000ffff137224 */ /* 0x010fe200078e000d */
[----:B------:R2:W-:Y:S01]  /*34e0*/  STS.128 [R5+0x400], R36 ;  /* 0x0004002405007388 */ /* 0x0005e20000000c00 */
[----:B------:R-:W-:Y:S01]  /*34f0*/  IMAD.MOV.U32 R16, RZ, RZ, R65 ;  /* 0x000000ffff107224 */ /* 0x000fe200078e0041 */
[----:B------:R-:W-:Y:S01]  /*3500*/  LOP3.LUT R32, R7, 0x20, R32, 0x78, !PT ;  /* 0x0000002007207812 */ /* 0x000fe200078e7820 */
[----:B-----5:R-:W-:Y:S01]  /*3510*/  IMAD.MOV.U32 R23, RZ, RZ, R14 ;  /* 0x000000ffff177224 */ /* 0x020fe200078e000e */
        /* <DEDUP_REMOVED lines=8> */
[----:B------:R-:W-:Y:S01]  /*35a0*/  STS.128 [R5+0xc00], R16 ;  /* 0x000c001005007388 */ /* 0x000fe20000000c00 */
[----:B------:R-:W-:Y:S01]  /*35b0*/  IMAD.MOV.U32 R22, RZ, RZ, R62 ;  /* 0x000000ffff167224 */ /* 0x000fe200078e003e */
[----:B-1----:R-:W-:Y:S01]  /*35c0*/  LOP3.LUT R56, R0, 0x4c, R121, 0xfe, !PT ;  /* 0x0000004c00387812 */ /* 0x002fe200078efe79 */
[----:B------:R-:W-:Y:S01]  /*35d0*/  IMAD.MOV.U32 R13, RZ, RZ, R71 ;  /* 0x000000ffff0d7224 */ /* 0x000fe200078e0047 */
[----:B--2---:R-:W-:Y:S01]  /*35e0*/  LOP3.LUT R37, R32, 0x40, RZ, 0x3c, !PT ;  /* 0x0000004020257812 */ /* 0x004fe200078e3cff */
[----:B------:R-:W-:Y:S01]  /*35f0*/  IMAD.MOV.U32 R14, RZ, RZ, R63 ;  /* 0x000000ffff0e7224 */ /* 0x000fe200078e003f */
[----:B------:R-:W-:Y:S01]  /*3600*/  STS.128 [R5+0x480], R20 ;  /* 0x0004801405007388 */ /* 0x000fe20000000c00 */
[----:B------:R-:W-:-:S02]  /*3610*/  LOP3.LUT R58, R0, 0x48, R121, 0xfe, !PT ;  /* 0x00000048003a7812 */ /* 0x000fc400078efe79 */
[C-C-:B------:R-:W-:Y:S01]  /*3620*/  LOP3.LUT R70, R0.reuse, 0x44, R121.reuse, 0xfe, !PT ;  /* 0x0000004400467812 */ /* 0x140fe200078efe79 */
[----:B------:R-:W-:Y:S01]  /*3630*/  STS.128 [R5+0xc80], R12 ;  /* 0x000c800c05007388 */ /* 0x000fe20000000c00 */
[C-C-:B------:R-:W-:Y:S02]  /*3640*/  LOP3.LUT R80, R0.reuse, 0x30, R121.reuse, 0xfe, !PT ;  /* 0x0000003000507812 */ /* 0x140fe400078efe79 */
[C-C-:B------:R-:W-:Y:S01]  /*3650*/  LOP3.LUT R82, R0.reuse, 0x2c, R121.reuse, 0xfe, !PT ;  /* 0x0000002c00527812 */ /* 0x140fe200078efe79 */
[----:B------:R-:W-:Y:S01]  /*3660*/  BAR.SYNC.DEFER_BLOCKING 0x0 ;  /* 0x0000000000007b1d */ /* 0x000fe20000010000 */
[C-C-:B------:R-:W-:Y:S02]  /*3670*/  LOP3.LUT R84, R0.reuse, 0x28, R121.reuse, 0xfe, !PT ;  /* 0x0000002800547812 */ /* 0x140fe400078efe79 */
[C-C-:B------:R-:W-:Y:S02]  /*3680*/  LOP3.LUT R86, R0.reuse, 0x24, R121.reuse, 0xfe, !PT ;  /* 0x0000002400567812 */ /* 0x140fe400078efe79 */
[----:B------:R-:W-:-:S02]  /*3690*/  LOP3.LUT R88, R0, 0x20, R121, 0xfe, !PT ;  /* 0x0000002000587812 */ /* 0x000fc400078efe79 */
[C-C-:B------:R-:W-:Y:S02]  /*36a0*/  LOP3.LUT R2, R0.reuse, 0x7c, R121.reuse, 0xfe, !PT ;  /* 0x0000007c00027812 */ /* 0x140fe400078efe79 */
[C-C-:B------:R-:W-:Y:S02]  /*36b0*/  LOP3.LUT R41, R0.reuse, 0x1c, R121.reuse, 0xfe, !PT ;  /* 0x0000001c00297812 */ /* 0x140fe400078efe79 */
[C-C-:B------:R-:W-:Y:S02]  /*36c0*/  LOP3.LUT R43, R0.reuse, 0x18, R121.reuse, 0xfe, !PT ;  /* 0x00000018002b7812 */ /* 0x140fe400078efe79 */
[C-C-:B------:R-:W-:Y:S02]  /*36d0*/  LOP3.LUT R45, R0.reuse, 0x14, R121.reuse, 0xfe, !PT ;  /* 0x00000014002d7812 */ /* 0x140fe400078efe79 */
[C-C-:B------:R-:W-:Y:S02]  /*36e0*/  LOP3.LUT R47, R0.reuse, 0x10, R121.reuse, 0xfe, !PT ;  /* 0x00000010002f7812 */ /* 0x140fe400078efe79 */
[----:B------:R-:W-:-:S02]  /*36f0*/  LOP3.LUT R36, R0, 0xc, R121, 0xfe, !PT ;  /* 0x0000000c00247812 */ /* 0x000fc400078efe79 */
[C-C-:B------:R-:W-:Y:S02]  /*3700*/  LOP3.LUT R9, R0.reuse, 0x8, R121.reuse, 0xfe, !PT ;  /* 0x0000000800097812 */ /* 0x140fe400078efe79 */
[----:B------:R-:W-:Y:S01]  /*3710*/  LOP3.LUT R121, R0, 0x4, R121, 0xfe, !PT ;  /* 0x0000000400797812 */ /* 0x000fe200078efe79 */
[-C--:B------:R-:W-:Y:S01]  /*3720*/  IMAD R51, R36, R8.reuse, RZ ;  /* 0x0000000824337224 */ /* 0x080fe200078e02ff */
[----:B------:R-:W-:Y:S01]  /*3730*/  ISETP.LT.AND P1, PT, R28, R11, !P0 ;  /* 0x0000000b1c00720c */ /* 0x000fe20004721270 */
[----:B------:R-:W1:Y:S01]  /*3740*/  LDS.128 R4, [R32+UR8] ;  /* 0x0000000820047984 */ /* 0x000e620008000c00 */
[----:B------:R-:W-:Y:S02]  /*3750*/  LEA.HI.X.SX32 R0, R29, UR7, 0x2, P2 ;  /* 0x000000071d007c11 */ /* 0x000fe400090f16ff */
[----:B------:R-:W-:Y:S01]  /*3760*/  LEA R60, P3, R49, R3, 0x2 ;  /* 0x00000003313c7211 */ /* 0x000fe200078610ff */
[----:B------:R-:W2:Y:S01]  /*3770*/  LDS.128 R16, [R37+UR8] ;  /* 0x0000000825107984 */ /* 0x000ea20008000c00 */
[CC--:B------:R-:W-:Y:S01]  /*3780*/  ISETP.LT.AND P2, PT, R121.reuse, R11.reuse, !P0 ;  /* 0x0000000b7900720c */ /* 0x0c0fe20004741270 */
[----:B------:R-:W-:Y:S01]  /*3790*/  IMAD R121, R121, R8, RZ ;  /* 0x0000000879797224 */ /* 0x000fe200078e02ff */
[----:B------:R-:W-:Y:S01]  /*37a0*/  LEA.HI.X.SX32 R61, R49, R0, 0x2, P3 ;  /* 0x00000000313d7211 */ /* 0x000fe200018f16ff */
[----:B------:R-:W3:Y:S01]  /*37b0*/  LDS.128 R12, [R32+UR8+0x1000] ;  /* 0x00100008200c7984 */ /* 0x000ee20008000c00 */
[C---:B------:R-:W-:Y:S01]  /*37c0*/  ISETP.LT.AND P3, PT, R9.reuse, R11, !P0 ;  /* 0x0000000b0900720c */ /* 0x040fe20004761270 */
[----:B------:R-:W-:Y:S01]  /*37d0*/  IMAD R9, R9, R8, RZ ;  /* 0x0000000809097224 */ /* 0x000fe200078e02ff */
[----:B------:R-:W-:Y:S01]  /*37e0*/  LEA R62, P5, R121, R3, 0x2 ;  /* 0x00000003793e7211 */ /* 0x000fe200078a10ff */
[----:B------:R-:W4:Y:S01]  /*37f0*/  LDS.128 R24, [R37+UR8+0x1000] ;  /* 0x0010000825187984 */ /* 0x000f220008000c00 */
[----:B------:R-:W-:-:S02]  /*3800*/  IMAD R49, R8, 0x20, R49 ;  /* 0x0000002008317824 */ /* 0x000fc400078e0231 */
[-C--:B------:R-:W-:Y:S01]  /*3810*/  LEA.HI.X.SX32 R63, R121, R0.reuse, 0x2, P5 ;  /* 0x00000000793f7211 */ /* 0x080fe200028f16ff */
[----:B------:R-:W5:Y:S01]  /*3820*/  LDS.128 R20, [R32+UR8+0x2000] ;  /* 0x0020000820147984 */ /* 0x000f620008000c00 */
[-C--:B------:R-:W-:Y:S02]  /*3830*/  LEA R64, P6, R9, R3.reuse, 0x2 ;  /* 0x0000000309407211 */ /* 0x080fe400078c10ff */
[----:B------:R-:W-:Y:S01]  /*3840*/  LEA R66, P5, R51, R3, 0x2 ;  /* 0x0000000333427211 */ /* 0x000fe200078a10ff */
[----:B------:R-:W5:Y:S01]  /*3850*/  LDS.128 R28, [R37+UR8+0x2000] ;  /* 0x00200008251c7984 */ /* 0x000f620008000c00 */
[-C--:B------:R-:W-:Y:S01]  /*3860*/  LEA.HI.X.SX32 R65, R9, R0.reuse, 0x2, P6 ;  /* 0x0000000009417211 */ /* 0x080fe200030f16ff */
[----:B------:R-:W-:Y:S01]  /*3870*/  IMAD R9, R8, 0x4, R49 ;  /* 0x0000000408097824 */ /* 0x000fe200078e0231 */
[----:B------:R-:W-:Y:S01]  /*3880*/  LEA.HI.X.SX32 R67, R51, R0, 0x2, P5 ;  /* 0x0000000033437211 */ /* 0x000fe200028f16ff */
[----:B------:R-:W5:Y:S01]  /*3890*/  LDS.128 R32, [R32+UR8+0x3000] ;  /* 0x0030000820207984 */ /* 0x000f620008000c00 */
[C---:B------:R-:W-:Y:S01]  /*38a0*/  ISETP.LT.AND P5, PT, R43.reuse, R11, !P0 ;  /* 0x0000000b2b00720c */ /* 0x040fe200047a1270 */
[----:B------:R-:W-:-:S02]  /*38b0*/  IMAD R43, R43, R8, RZ ;  /* 0x000000082b2b7224 */ /* 0x000fc400078e02ff */
[----:B-1----:R1:W-:Y:S01]  /*38c0*/  @P4 STG.E desc[UR16][R60.64], R4 ;  /* 0x000000043c004986 */ /* 0x0023e2000c101910 */
[----:B------:R-:W-:-:S03]  /*38d0*/  ISETP.LT.AND P4, PT, R36, R11, !P0 ;  /* 0x0000000b2400720c */ /* 0x000fc60004781270 */
[----:B------:R-:W5:Y:S04]  /*38e0*/  LDS.128 R36, [R37+UR8+0x3000] ;  /* 0x0030000825247984 */ /* 0x000f680008000c00 */
[----:B--2---:R2:W-:Y:S01]  /*38f0*/  @P2 STG.E desc[UR16][R62.64], R16 ;  /* 0x000000103e002986 */ /* 0x0045e2000c101910 */
[CC--:B------:R-:W-:Y:S01]  /*3900*/  ISETP.LT.AND P2, PT, R47.reuse, R11.reuse, !P0 ;  /* 0x0000000b2f00720c */ /* 0x0c0fe20004741270 */
[-C--:B------:R-:W-:Y:S02]  /*3910*/  IMAD R47, R47, R8.reuse, RZ ;  /* 0x000000082f2f7224 */ /* 0x080fe400078e02ff */
[----:B---3--:R3:W-:Y:S01]  /*3920*/  @P3 STG.E desc[UR16][R64.64], R12 ;  /* 0x0000000c40003986 */ /* 0x0087e2000c101910 */
[C---:B------:R-:W-:Y:S01]  /*3930*/  ISETP.LT.AND P3, PT, R45.reuse, R11, !P0 ;  /* 0x0000000b2d00720c */ /* 0x040fe20004761270 */
[----:B------:R-:W-:Y:S01]  /*3940*/  IMAD R45, R45, R8, RZ ;  /* 0x000000082d2d7224 */ /* 0x000fe200078e02ff */
[C---:B-1----:R-:W-:Y:S01]  /*3950*/  LEA R60, P6, R47.reuse, R3, 0x2 ;  /* 0x000000032f3c7211 */ /* 0x042fe200078c10ff */
[----:B----4-:R1:W-:Y:S03]  /*3960*/  @P4 STG.E desc[UR16][R66.64], R24 ;  /* 0x0000001842004986 */ /* 0x0103e6000c101910 */
[----:B------:R-:W-:-:S02]  /*3970*/  LEA.HI.X.SX32 R61, R47, R0, 0x2, P6 ;  /* 0x000000002f3d7211 */ /* 0x000fc400030f16ff */
[----:B--2---:R-:W-:-:S03]  /*3980*/  LEA R62, P4, R45, R3, 0x2 ;  /* 0x000000032d3e7211 */ /* 0x004fc600078810ff */
[----:B-----5:R2:W-:Y:S01]  /*3990*/  @P2 STG.E desc[UR16][R60.64], R20 ;  /* 0x000000143c002986 */ /* 0x0205e2000c101910 */
[----:B------:R-:W-:Y:S02]  /*39a0*/  LEA.HI.X.SX32 R63, R45, R0, 0x2, P4 ;  /* 0x000000002d3f7211 */ /* 0x000fe400020f16ff */
[C---:B------:R-:W-:Y:S01]  /*39b0*/  ISETP.LT.AND P2, PT, R41.reuse, R11, !P0 ;  /* 0x0000000b2900720c */ /* 0x040fe20004741270 */
[----:B------:R-:W-:Y:S01]  /*39c0*/  IMAD R41, R41, R8, RZ ;  /* 0x0000000829297224 */ /* 0x000fe200078e02ff */
[C---:B---3--:R-:W-:Y:S01]  /*39d0*/  LEA R64, P6, R43.reuse, R3, 0x2 ;  /* 0x000000032b407211 */ /* 0x048fe200078c10ff */
[----:B------:R3:W-:Y:S01]  /*39e0*/  @P3 STG.E desc[UR16][R62.64], R28 ;  /* 0x0000001c3e003986 */ /* 0x0007e2000c101910 */
[----:B------:R-:W-:Y:S02]  /*39f0*/  ISETP.LT.AND P4, PT, R88, R11, !P0 ;  /* 0x0000000b5800720c */ /* 0x000fe40004781270 */
[----:B------:R-:W-:Y:S02]  /*3a00*/  LEA.HI.X.SX32 R65, R43, R0, 0x2, P6 ;  /* 0x000000002b417211 */ /* 0x000fe400030f16ff */
[----:B-1----:R-:W-:-:S02]  /*3a10*/  LEA R66, P3, R41, R3, 0x2 ;  /* 0x0000000329427211 */ /* 0x002fc400078610ff */
[-C--:B--2---:R-:W-:Y:S01]  /*3a20*/  LEA R60, P6, R49, R3.reuse, 0x2 ;  /* 0x00000003313c7211 */ /* 0x084fe200078c10ff */
[----:B------:R1:W-:Y:S01]  /*3a30*/  @P5 STG.E desc[UR16][R64.64], R32 ;  /* 0x0000002040005986 */ /* 0x0003e2000c101910 */
[-C--:B------:R-:W-:Y:S01]  /*3a40*/  LEA.HI.X.SX32 R67, R41, R0.reuse, 0x2, P3 ;  /* 0x0000000029437211 */ /* 0x080fe200018f16ff */
[----:B------:R-:W-:Y:S01]  /*3a50*/  IMAD R41, R8, 0x4, R9 ;  /* 0x0000000408297824 */ /* 0x000fe200078e0209 */
[-C--:B------:R-:W-:Y:S02]  /*3a60*/  LEA.HI.X.SX32 R61, R49, R0.reuse, 0x2, P6 ;  /* 0x00000000313d7211 */ /* 0x080fe400030f16ff */
[C---:B---3--:R-:W-:Y:S01]  /*3a70*/  LEA R62, P6, R9.reuse, R3, 0x2 ;  /* 0x00000003093e7211 */ /* 0x048fe200078c10ff */
[----:B------:R2:W-:Y:S01]  /*3a80*/  @P2 STG.E desc[UR16][R66.64], R36 ;  /* 0x0000002442002986 */ /* 0x0005e2000c101910 */
[-C--:B------:R-:W-:Y:S02]  /*3a90*/  ISETP.LT.AND P5, PT, R86, R11.reuse, !P0 ;  /* 0x0000000b5600720c */ /* 0x080fe400047a1270 */
[----:B------:R-:W-:Y:S01]  /*3aa0*/  LEA.HI.X.SX32 R63, R9, R0, 0x2, P6 ;  /* 0x00000000093f7211 */ /* 0x000fe200030f16ff */
[----:B------:R-:W-:Y:S01]  /*3ab0*/  IMAD R9, R8, 0x4, R41 ;  /* 0x0000000408097824 */ /* 0x000fe200078e0229 */
[----:B------:R-:W-:Y:S01]  /*3ac0*/  ISETP.LT.AND P2, PT, R84, R11, !P0 ;  /* 0x0000000b5400720c */ /* 0x000fe20004741270 */
[----:B------:R3:W-:Y:S01]  /*3ad0*/  @P4 STG.E desc[UR16][R60.64], R5 ;  /* 0x000000053c004986 */ /* 0x0007e2000c101910 */
[----:B-1----:R-:W-:-:S02]  /*3ae0*/  LEA R64, P6, R41, R3, 0x2 ;  /* 0x0000000329407211 */ /* 0x002fc400078c10ff */
[----:B------:R-:W-:Y:S02]  /*3af0*/  ISETP.LT.AND P4, PT, R82, R11, !P0 ;  /* 0x0000000b5200720c */ /* 0x000fe40004781270 */
[-C--:B------:R-:W-:Y:S01]  /*3b00*/  LEA.HI.X.SX32 R65, R41, R0.reuse, 0x2, P6 ;  /* 0x0000000029417211 */ /* 0x080fe200030f16ff */
[----:B------:R-:W-:Y:S01]  /*3b10*/  IMAD R41, R8, 0x4, R9 ;  /* 0x0000000408297824 */ /* 0x000fe200078e0209 */
[C---:B--2---:R-:W-:Y:S01]  /*3b20*/  LEA R66, P6, R9.reuse, R3, 0x2 ;  /* 0x0000000309427211 */ /* 0x044fe200078c10ff */
[----:B------:R1:W-:Y:S01]  /*3b30*/  @P5 STG.E desc[UR16][R62.64], R17 ;  /* 0x000000113e005986 */ /* 0x0003e2000c101910 */
[----:B------:R-:W-:Y:S02]  /*3b40*/  ISETP.LT.AND P5, PT, R80, R11, !P0 ;  /* 0x0000000b5000720c */ /* 0x000fe400047a1270 */
[----:B------:R-:W-:Y:S01]  /*3b50*/  LEA.HI.X.SX32 R67, R9, R0, 0x2, P6 ;  /* 0x0000000009437211 */ /* 0x000fe200030f16ff */
[----:B------:R-:W-:Y:S01]  /*3b60*/  IMAD R9, R8, 0x4, R41 ;  /* 0x0000000408097824 */ /* 0x000fe200078e0229 */
[----:B------:R-:W-:Y:S01]  /*3b70*/  LEA R4, P6, R41, R3, 0x2 ;  /* 0x0000000329047211 */ /* 0x000fe200078c10ff */
[----:B------:R2:W-:Y:S01]  /*3b80*/  @P2 STG.E desc[UR16][R64.64], R13 ;  /* 0x0000000d40002986 */ /* 0x0005e2000c101910 */
[----:B------:R-:W-:-:S02]  /*3b90*/  ISETP.LT.AND P2, PT, R78, R11, !P0 ;  /* 0x0000000b4e00720c */ /* 0x000fc40004741270 */
[-C--:B---3--:R-:W-:Y:S01]  /*3ba0*/  LEA.HI.X.SX32 R5, R41, R0.reuse, 0x2, P6 ;  /* 0x0000000029057211 */ /* 0x088fe200030f16ff */
[----:B------:R-:W-:Y:S01]  /*3bb0*/  IMAD R41, R8, 0x4, R9 ;  /* 0x0000000408297824 */ /* 0x000fe200078e0209 */
[C---:B------:R-:W-:Y:S01]  /*3bc0*/  LEA R16, P6, R9.reuse, R3, 0x2 ;  /* 0x0000000309107211 */ /* 0x040fe200078c10ff */
[----:B------:R3:W-:Y:S01]  /*3bd0*/  @P4 STG.E desc[UR16][R66.64], R25 ;  /* 0x0000001942004986 */ /* 0x0007e2000c101910 */
[----:B------:R-:W-:Y:S02]  /*3be0*/  ISETP.LT.AND P4, PT, R76, R11, !P0 ;  /* 0x0000000b4c00720c */ /* 0x000fe40004781270 */
[----:B-1----:R-:W-:Y:S01]  /*3bf0*/  LEA.HI.X.SX32 R17, R9, R0, 0x2, P6 ;  /* 0x0000000009117211 */ /* 0x002fe200030f16ff */
[----:B------:R-:W-:Y:S01]  /*3c00*/  IMAD R9, R8, 0x4, R41 ;  /* 0x0000000408097824 */ /* 0x000fe200078e0229 */
[----:B------:R-:W-:Y:S01]  /*3c10*/  LEA R12, P6, R41, R3, 0x2 ;  /* 0x00000003290c7211 */ /* 0x000fe200078c10ff */
[----:B------:R1:W-:Y:S01]  /*3c20*/  @P5 STG.E desc[UR16][R4.64], R21 ;  /* 0x0000001504005986 */ /* 0x0003e2000c101910 */
[----:B------:R-:W-:-:S02]  /*3c30*/  ISETP.LT.AND P5, PT, R74, R11, !P0 ;  /* 0x0000000b4a00720c */ /* 0x000fc400047a1270 */
[-C--:B--2---:R-:W-:Y:S01]  /*3c40*/  LEA.HI.X.SX32 R13, R41, R0.reuse, 0x2, P6 ;  /* 0x00000000290d7211 */ /* 0x084fe200030f16ff */
[----:B------:R-:W-:Y:S01]  /*3c50*/  IMAD R41, R8, 0x4, R9 ;  /* 0x0000000408297824 */ /* 0x000fe200078e0209 */
[C---:B------:R-:W-:Y:S01]  /*3c60*/  LEA R24, P6, R9.reuse, R3, 0x2 ;  /* 0x0000000309187211 */ /* 0x040fe200078c10ff */
[----:B------:R2:W-:Y:S01]  /*3c70*/  @P2 STG.E desc[UR16][R16.64], R29 ;  /* 0x0000001d10002986 */ /* 0x0005e2000c101910 */
[----:B------:R-:W-:Y:S02]  /*3c80*/  ISETP.LT.AND P2, PT, R72, R11, !P0 ;  /* 0x0000000b4800720c */ /* 0x000fe40004741270 */
[-C--:B---3--:R-:W-:Y:S01]  /*3c90*/  LEA.HI.X.SX32 R25, R9, R0.reuse, 0x2, P6 ;  /* 0x0000000009197211 */ /* 0x088fe200030f16ff */
[C---:B------:R-:W-:Y:S01]  /*3ca0*/  IMAD R9, R8.reuse, 0x4, R41 ;  /* 0x0000000408097824 */ /* 0x040fe200078e0229 */
[----:B------:R3:W-:Y:S01]  /*3cb0*/  @P4 STG.E desc[UR16][R12.64], R33 ;  /* 0x000000210c004986 */ /* 0x0007e2000c101910 */
[C---:B-1----:R-:W-:Y:S02]  /*3cc0*/  LEA R4, P6, R41.reuse, R3, 0x2 ;  /* 0x0000000329047211 */ /* 0x042fe400078c10ff */
[----:B------:R-:W-:Y:S01]  /*3cd0*/  IMAD R21, R8, 0x4, R9 ;  /* 0x0000000408157824 */ /* 0x000fe200078e0209 */
[----:B------:R-:W-:Y:S01]  /*3ce0*/  ISETP.LT.AND P4, PT, R70, R11, !P0 ;  /* 0x0000000b4600720c */ /* 0x000fe20004781270 */
[----:B------:R1:W-:Y:S01]  /*3cf0*/  @P5 STG.E desc[UR16][R24.64], R37 ;  /* 0x0000002518005986 */ /* 0x0003e2000c101910 */
[----:B------:R-:W-:-:S02]  /*3d00*/  LEA.HI.X.SX32 R5, R41, R0, 0x2, P6 ;  /* 0x0000000029057211 */ /* 0x000fc400030f16ff */
[C---:B--2---:R-:W-:Y:S02]  /*3d10*/  LEA R16, P6, R9.reuse, R3, 0x2 ;  /* 0x0000000309107211 */ /* 0x044fe400078c10ff */
[----:B------:R-:W-:Y:S01]  /*3d20*/  ISETP.LT.AND P5, PT, R58, R11, !P0 ;  /* 0x0000000b3a00720c */ /* 0x000fe200047a1270 */
[----:B------:R2:W-:Y:S01]  /*3d30*/  @P2 STG.E desc[UR16][R4.64], R6 ;  /* 0x0000000604002986 */ /* 0x0005e2000c101910 */
[-C--:B------:R-:W-:Y:S01]  /*3d40*/  LEA.HI.X.SX32 R17, R9, R0.reuse, 0x2, P6 ;  /* 0x0000000009117211 */ /* 0x080fe200030f16ff */
[----:B------:R-:W-:Y:S01]  /*3d50*/  IMAD R9, R8, 0x4, R21 ;  /* 0x0000000408097824 */ /* 0x000fe200078e0215 */
[C---:B---3--:R-:W-:Y:S02]  /*3d60*/  LEA R12, P6, R21.reuse, R3, 0x2 ;  /* 0x00000003150c7211 */ /* 0x048fe400078c10ff */
[----:B------:R-:W-:Y:S01]  /*3d70*/  ISETP.LT.AND P2, PT, R56, R11, !P0 ;  /* 0x0000000b3800720c */ /* 0x000fe20004741270 */
[----:B-1----:R-:W-:Y:S01]  /*3d80*/  IMAD R25, R8, 0x4, R9 ;  /* 0x0000000408197824 */ /* 0x002fe200078e0209 */
[----:B------:R-:W-:Y:S01]  /*3d90*/  LEA.HI.X.SX32 R13, R21, R0, 0x2, P6 ;  /* 0x00000000150d7211 */ /* 0x000fe200030f16ff */
[----:B------:R1:W-:Y:S01]  /*3da0*/  @P4 STG.E desc[UR16][R16.64], R18 ;  /* 0x0000001210004986 */ /* 0x0003e2000c101910 */
[----:B------:R-:W-:-:S02]  /*3db0*/  LEA R20, P6, R9, R3, 0x2 ;  /* 0x0000000309147211 */ /* 0x000fc400078c10ff */
[----:B------:R-:W-:Y:S01]  /*3dc0*/  ISETP.LT.AND P4, PT, R54, R11, !P0 ;  /* 0x0000000b3600720c */ /* 0x000fe20004781270 */
[----:B------:R3:W-:Y:S01]  /*3dd0*/  @P5 STG.E desc[UR16][R12.64], R14 ;  /* 0x0000000e0c005986 */ /* 0x0007e2000c101910 */
[-C--:B------:R-:W-:Y:S01]  /*3de0*/  LEA.HI.X.SX32 R21, R9, R0.reuse, 0x2, P6 ;  /* 0x0000000009157211 */ /* 0x080fe200030f16ff */
[----:B------:R-:W-:Y:S01]  /*3df0*/  IMAD R9, R8, 0x4, R25 ;  /* 0x0000000408097824 */ /* 0x000fe200078e0219 */
[C---:B--2---:R-:W-:Y:S02]  /*3e00*/  LEA R4, P6, R25.reuse, R3, 0x2 ;  /* 0x0000000319047211 */ /* 0x044fe400078c10ff */
[----:B------:R-:W-:Y:S01]  /*3e10*/  ISETP.LT.AND P5, PT, R52, R11, !P0 ;  /* 0x0000000b3400720c */ /* 0x000fe200047a1270 */
[----:B------:R2:W-:Y:S01]  /*3e20*/  @P2 STG.E desc[UR16][R20.64], R26 ;  /* 0x0000001a14002986 */ /* 0x0005e2000c101910 */
[----:B------:R-:W-:Y:S01]  /*3e30*/  LEA.HI.X.SX32 R5, R25, R0, 0x2, P6 ;  /* 0x0000000019057211 */ /* 0x000fe200030f16ff */
[----:B------:R-:W-:Y:S01]  /*3e40*/  IMAD R25, R8, 0x4, R9 ;  /* 0x0000000408197824 */ /* 0x000fe200078e0209 */
[----:B-1----:R-:W-:-:S02]  /*3e50*/  LEA R16, P6, R9, R3, 0x2 ;  /* 0x0000000309107211 */ /* 0x002fc400078c10ff */
[----:B------:R-:W-:Y:S01]  /*3e60*/  ISETP.LT.AND P2, PT, R50, R11, !P0 ;  /* 0x0000000b3200720c */ /* 0x000fe20004741270 */
[----:B------:R1:W-:Y:S01]  /*3e70*/  @P4 STG.E desc[UR16][R4.64], R22 ;  /* 0x0000001604004986 */ /* 0x0003e2000c101910 */
[-C--:B------:R-:W-:Y:S01]  /*3e80*/  LEA.HI.X.SX32 R17, R9, R0.reuse, 0x2, P6 ;  /* 0x0000000009117211 */ /* 0x080fe200030f16ff */
[----:B------:R-:W-:Y:S01]  /*3e90*/  IMAD R9, R8, 0x4, R25 ;  /* 0x0000000408097824 */ /* 0x000fe200078e0219 */
[C---:B---3--:R-:W-:Y:S02]  /*3ea0*/  LEA R12, P6, R25.reuse, R3, 0x2 ;  /* 0x00000003190c7211 */ /* 0x048fe400078c10ff */
[----:B------:R-:W-:Y:S01]  /*3eb0*/  ISETP.LT.AND P4, PT, R48, R11, !P0 ;  /* 0x0000000b3000720c */ /* 0x000fe20004781270 */
[----:B------:R3:W-:Y:S01]  /*3ec0*/  @P5 STG.E desc[UR16][R16.64], R30 ;  /* 0x0000001e10005986 */ /* 0x0007e2000c101910 */
[----:B------:R-:W-:Y:S01]  /*3ed0*/  LEA.HI.X.SX32 R13, R25, R0, 0x2, P6 ;  /* 0x00000000190d7211 */ /* 0x000fe200030f16ff */
[----:B------:R-:W-:Y:S01]  /*3ee0*/  IMAD R25, R8, 0x4, R9 ;  /* 0x0000000408197824 */ /* 0x000fe200078e0209 */
[----:B--2---:R-:W-:-:S02]  /*3ef0*/  LEA R20, P6, R9, R3, 0x2 ;  /* 0x0000000309147211 */ /* 0x004fc400078c10ff */
[----:B------:R-:W-:Y:S01]  /*3f00*/  ISETP.LT.AND P5, PT, R46, R11, !P0 ;  /* 0x0000000b2e00720c */ /* 0x000fe200047a1270 */
[----:B------:R2:W-:Y:S01]  /*3f10*/  @P2 STG.E desc[UR16][R12.64], R34 ;  /* 0x000000220c002986 */ /* 0x0005e2000c101910 */
[-C--:B------:R-:W-:Y:S01]  /*3f20*/  LEA.HI.X.SX32 R21, R9, R0.reuse, 0x2, P6 ;  /* 0x0000000009157211 */ /* 0x080fe200030f16ff */
[----:B------:R-:W-:Y:S01]  /*3f30*/  IMAD R9, R8, 0x4, R25 ;  /* 0x0000000408097824 */ /* 0x000fe200078e0219 */
[C---:B-1----:R-:W-:Y:S02]  /*3f40*/  LEA R4, P6, R25.reuse, R3, 0x2 ;  /* 0x0000000319047211 */ /* 0x042fe400078c10ff */
[----:B------:R-:W-:Y:S01]  /*3f50*/  ISETP.LT.AND P2, PT, R44, R11, !P0 ;  /* 0x0000000b2c00720c */ /* 0x000fe20004741270 */
[----:B------:R1:W-:Y:S01]  /*3f60*/  @P4 STG.E desc[UR16][R20.64], R38 ;  /* 0x0000002614004986 */ /* 0x0003e2000c101910 */
[----:B------:R-:W-:Y:S01]  /*3f70*/  LEA.HI.X.SX32 R5, R25, R0, 0x2, P6 ;  /* 0x0000000019057211 */ /* 0x000fe200030f16ff */
[----:B------:R-:W-:Y:S01]  /*3f80*/  IMAD R25, R8, 0x4, R9 ;  /* 0x0000000408197824 */ /* 0x000fe200078e0209 */
[----:B---3--:R-:W-:-:S02]  /*3f90*/  LEA R16, P6, R9, R3, 0x2 ;  /* 0x0000000309107211 */ /* 0x008fc400078c10ff */
[----:B------:R-:W-:Y:S01]  /*3fa0*/  ISETP.LT.AND P4, PT, R40, R11, !P0 ;  /* 0x0000000b2800720c */ /* 0x000fe20004781270 */
[C---:B------:R-:W-:Y:S01]  /*3fb0*/  IMAD R29, R8.reuse, 0x4, R25 ;  /* 0x00000004081d7824 */ /* 0x040fe200078e0219 */
[----:B------:R-:W-:Y:S01]  /*3fc0*/  LEA.HI.X.SX32 R17, R9, R0, 0x2, P6 ;  /* 0x0000000009117211 */ /* 0x000fe200030f16ff */
[----:B------:R3:W-:Y:S01]  /*3fd0*/  @P5 STG.E desc[UR16][R4.64], R7 ;  /* 0x0000000704005986 */ /* 0x0007e2000c101910 */
[----:B--2---:R-:W-:Y:S01]  /*3fe0*/  LEA R12, P6, R25, R3, 0x2 ;  /* 0x00000003190c7211 */ /* 0x004fe200078c10ff */
[----:B------:R-:W-:Y:S01]  /*3ff0*/  IMAD R9, R8, 0x4, R29 ;  /* 0x0000000408097824 */ /* 0x000fe200078e021d */
[----:B------:R-:W-:Y:S01]  /*4000*/  ISETP.LT.AND P5, PT, R42, R11, !P0 ;  /* 0x0000000b2a00720c */ /* 0x000fe200047a1270 */
[----:B------:R2:W-:Y:S01]  /*4010*/  @P2 STG.E desc[UR16][R16.64], R19 ;  /* 0x0000001310002986 */ /* 0x0005e2000c101910 */
[----:B-1----:R-:W-:Y:S01]  /*4020*/  LEA R20, P2, R29, R3, 0x2 ;  /* 0x000000031d147211 */ /* 0x002fe200078410ff */
[----:B------:R-:W-:Y:S01]  /*4030*/  IMAD R33, R8, 0x4, R9 ;  /* 0x0000000408217824 */ /* 0x000fe200078e0209 */
[----:B------:R-:W-:-:S02]  /*4040*/  ISETP.LT.AND P3, PT, R68, R11, !P0 ;  /* 0x0000000b4400720c */ /* 0x000fc40004761270 */
[-C--:B------:R-:W-:Y:S01]  /*4050*/  LEA.HI.X.SX32 R21, R29, R0.reuse, 0x2, P2 ;  /* 0x000000001d157211 */ /* 0x080fe200010f16ff */
[----:B------:R-:W-:Y:S01]  /*4060*/  IMAD R37, R8, 0x4, R33 ;  /* 0x0000000408257824 */ /* 0x000fe200078e0221 */
[-C--:B------:R-:W-:Y:S02]  /*4070*/  LEA.HI.X.SX32 R13, R25, R0.reuse, 0x2, P6 ;  /* 0x00000000190d7211 */ /* 0x080fe400030f16ff */
[-C--:B---3--:R-:W-:Y:S02]  /*4080*/  LEA R4, P2, R33, R3.reuse, 0x2 ;  /* 0x0000000321047211 */ /* 0x088fe400078410ff */
[----:B------:R-:W-:Y:S01]  /*4090*/  LEA R24, P6, R9, R3, 0x2 ;  /* 0x0000000309187211 */ /* 0x000fe200078c10ff */
[----:B------:R2:W-:Y:S01]  /*40a0*/  @P5 STG.E desc[UR16][R12.64], R15 ;  /* 0x0000000f0c005986 */ /* 0x0005e2000c101910 */
[----:B------:R-:W-:Y:S02]  /*40b0*/  LEA.HI.X.SX32 R5, R33, R0, 0x2, P2 ;  /* 0x0000000021057211 */ /* 0x000fe400010f16ff */
[-C--:B------:R-:W-:Y:S01]  /*40c0*/  ISETP.LT.AND P2, PT, R10, R11.reuse, !P0 ;  /* 0x0000000b0a00720c */ /* 0x080fe20004741270 */
[----:B------:R2:W-:Y:S01]  /*40d0*/  @P4 STG.E desc[UR16][R20.64], R27 ;  /* 0x0000001b14004986 */ /* 0x0005e2000c101910 */
[----:B------:R-:W-:-:S02]  /*40e0*/  ISETP.LT.AND P0, PT, R2, R11, !P0 ;  /* 0x0000000b0200720c */ /* 0x000fc40004701270 */
[----:B------:R-:W-:Y:S01]  /*40f0*/  LEA.HI.X.SX32 R25, R9, R0, 0x2, P6 ;  /* 0x0000000009197211 */ /* 0x000fe200030f16ff */
[----:B------:R-:W-:Y:S01]  /*4100*/  IMAD R9, R8, 0x4, R37 ;  /* 0x0000000408097824 */ /* 0x000fe200078e0225 */
[----:B------:R-:W-:-:S03]  /*4110*/  LEA R6, P6, R37, R3, 0x2 ;  /* 0x0000000325067211 */ /* 0x000fc600078c10ff */
[----:B------:R2:W-:Y:S01]  /*4120*/  @P3 STG.E desc[UR16][R24.64], R23 ;  /* 0x0000001718003986 */ /* 0x0005e2000c101910 */
[-C--:B------:R-:W-:Y:S02]  /*4130*/  LEA.HI.X.SX32 R7, R37, R0.reuse, 0x2, P6 ;  /* 0x0000000025077211 */ /* 0x080fe400030f16ff */
[C---:B------:R-:W-:Y:S01]  /*4140*/  LEA R8, P6, R9.reuse, R3, 0x2 ;  /* 0x0000000309087211 */ /* 0x040fe200078c10ff */
[----:B------:R2:W-:Y:S03]  /*4150*/  @P2 STG.E desc[UR16][R4.64], R31 ;  /* 0x0000001f04002986 */ /* 0x0005e6000c101910 */
[----:B------:R-:W-:Y:S01]  /*4160*/  LEA.HI.X.SX32 R9, R9, R0, 0x2, P6 ;  /* 0x0000000009097211 */ /* 0x000fe200030f16ff */
[----:B------:R2:W-:Y:S01]  /*4170*/  @P1 STG.E desc[UR16][R6.64], R35 ;  /* 0x0000002306001986 */ /* 0x0005e2000c101910 */
[----:B------:R-:W-:Y:S07]  /*4180*/  @!P0 EXIT ;  /* 0x000000000000894d */ /* 0x000fee0003800000 */
[----:B------:R-:W-:Y:S01]  /*4190*/  STG.E desc[UR16][R8.64], R39 ;  /* 0x0000002708007986 */ /* 0x000fe2000c101910 */
[----:B------:R-:W-:Y:S05]  /*41a0*/  EXIT ;  /* 0x000000000000794d */ /* 0x000fea0003800000 */
.L_x_3:
[----:B------:R-:W-:-:S00]  /*41b0*/  BRA `(.L_x_3) ;  /* 0xfffffffc00fc7947 */ /* 0x000fc0000383ffff */
[----:B------:R-:W-:-:S00]  /*41c0*/  NOP ;  /* 0x0000000000007918 */ /* 0x000fc00000000000 */
        /* <DEDUP_REMOVED lines=11> */
.L_x_4:


//--------------------- .nv.shared.matmul_kernel  --------------------------
	.section	.nv.shared.matmul_kernel,"aw",@nobits
	.sectionflags	@""
	.align	16
	.zero		1024


//--------------------- .nv.shared.reserved.0     --------------------------
	.section	.nv.shared.reserved.0,"aw",@nobits
	.weak		__nv_reservedSMEM_offset_0_alias
	.size		__nv_reservedSMEM_offset_0_alias, 0, 64
	.other		__nv_reservedSMEM_offset_0_alias,@"STO_CUDA_RESERVED_SHARED STV_DEFAULT"
__nv_reservedSMEM_offset_0_alias:
	.zero		0
	.zero		64


//--------------------- .nv.constant0.matmul_kernel --------------------------
	.section	.nv.constant0.matmul_kernel,"a",@progbits
	.sectionflags	@""
	.align	4
.nv.constant0.matmul_kernel:
	.zero		976


//--------------------- SYMBOLS --------------------------

	.type		.nv.reservedSmem.offset0,@object
	.size		.nv.reservedSmem.offset0,0x4
	.type		.nv.reservedSmem.cap,@object
	.size		.nv.reservedSmem.cap,0x4
